def matmul_kernel(
    a_ptr,
    b_ptr,
    c_ptr,
    M,
    N,
    K,
    stride_am,
    stride_ak,
    stride_bk,
    stride_bn,
    stride_cm,
    stride_cn,
    BLOCK_M: tl.constexpr,
    BLOCK_N: tl.constexpr,
    BLOCK_K: tl.constexpr,
    GROUP_M: tl.constexpr,
):
    pid = tl.program_id(axis=0)
    num_pid_m = tl.cdiv(M, BLOCK_M)
    num_pid_n = tl.cdiv(N, BLOCK_N)
    num_pid_in_group = GROUP_M * num_pid_n
    group_id = pid // num_pid_in_group
    first_pid_m = group_id * GROUP_M
    group_size_m = min(num_pid_m - first_pid_m, GROUP_M)
    pid_m = first_pid_m + ((pid % num_pid_in_group) % group_size_m)
    pid_n = (pid % num_pid_in_group) // group_size_m

    offs_am = (pid_m * BLOCK_M + tl.arange(0, BLOCK_M)) % M
    offs_bn = (pid_n * BLOCK_N + tl.arange(0, BLOCK_N)) % N
    offs_k = tl.arange(0, BLOCK_K)
    a_ptrs = a_ptr + offs_am[:, None] * stride_am + offs_k[None, :] * stride_ak
    b_ptrs = b_ptr + offs_k[:, None] * stride_bk + offs_bn[None, :] * stride_bn

    acc = tl.zeros((BLOCK_M, BLOCK_N), dtype=tl.float32)
    for kk in range(0, tl.cdiv(K, BLOCK_K)):
        a = tl.load(a_ptrs, mask=offs_k[None, :] < K - kk * BLOCK_K, other=0.0)
        b = tl.load(b_ptrs, mask=offs_k[:, None] < K - kk * BLOCK_K, other=0.0)
        acc = tl.dot(a, b, acc)
        a_ptrs += BLOCK_K * stride_ak
        b_ptrs += BLOCK_K * stride_bk

    c = acc.to(c_ptr.dtype.element_ty)
    offs_cm = pid_m * BLOCK_M + tl.arange(0, BLOCK_M)
    offs_cn = pid_n * BLOCK_N + tl.arange(0, BLOCK_N)
    c_ptrs = c_ptr + offs_cm[:, None] * stride_cm + offs_cn[None, :] * stride_cn
    mask = (offs_cm[:, None] < M) & (offs_cn[None, :] < N)
    tl.store(c_ptrs, c, mask=mask)

# config = {"BLOCK_K": 128, "BLOCK_M": 32, "BLOCK_N": 64, "GROUP_M": 8, "arch": "sm_100", "dtype": "fp16", "num_ctas": 1, "num_stages": 2, "num_warps": 4}
# arch = sm_100


// ===== COMPILED SASS (sm_100a) =====

	.target	sm_100a

	.elftype	@"ET_EXEC"


//--------------------- .note.nv.tkinfo           --------------------------
	.section	.note.nv.tkinfo,"",@"SHT_NOTE"
	.sectionflags	@"SHF_NOTE_NV_TKINFO"
	.tkinfo
        /*0018*/ 	.word	0x00000081
        /*0030*/ 	.string	""
        /*0030*/ 	.string	"ptxas-blackwell"
        /*0030*/ 	.string	"Cuda compilation tools, release 12.9, V12.9.86"
        /*0030*/ 	.string	"Build cuda_12.9.r12.9/compiler.36037853_0"
        /*0030*/ 	.string	"-v  -suppress-debug-info  -lineinfo  -arch sm_100a "



//--------------------- .note.nv.cuver            --------------------------
	.section	.note.nv.cuver,"",@"SHT_NOTE"
	.sectionflags	@"SHF_NOTE_NV_CUVER"
        /*0018*/ 	.short	0x0001
        /*001a*/ 	.short	0x0064
        /*001c*/ 	.short	0x0001
        /*001e*/ 	.short	0x0000
        /*0020*/ 	.short	0x0001
        /*0022*/ 	.short	0x0000


//--------------------- .nv.info                  --------------------------
	.section	.nv.info,"",@"SHT_CUDA_INFO"
	.align	4


	//----- nvinfo : EIATTR_REGCOUNT
	.align		4
        /*0000*/ 	.byte	0x04, 0x2f
        /*0002*/ 	.short	(.L_1 - .L_0)
	.align		4
.L_0:
        /*0004*/ 	.word	index@(matmul_kernel)
        /*0008*/ 	.word	0x000000ff


	//----- nvinfo : EIATTR_FRAME_SIZE
	.align		4
.L_1:
        /*000c*/ 	.byte	0x04, 0x11
        /*000e*/ 	.short	(.L_3 - .L_2)
	.align		4
.L_2:
        /*0010*/ 	.word	index@(matmul_kernel)
        /*0014*/ 	.word	0x00000010


	//----- nvinfo : EIATTR_MIN_STACK_SIZE
	.align		4
.L_3:
        /*0018*/ 	.byte	0x04, 0x12
        /*001a*/ 	.short	(.L_5 - .L_4)
	.align		4
.L_4:
        /*001c*/ 	.word	index@(matmul_kernel)
        /*0020*/ 	.word	0x00000010
.L_5:


//--------------------- .nv.info.matmul_kernel    --------------------------
	.section	.nv.info.matmul_kernel,"",@"SHT_CUDA_INFO"
	.sectionflags	@""
	.align	4


	//----- nvinfo : EIATTR_CUDA_API_VERSION
	.align		4
        /*0000*/ 	.byte	0x04, 0x37
        /*0002*/ 	.short	(.L_7 - .L_6)
.L_6:
        /*0004*/ 	.word	0x00000081


	//----- nvinfo : EIATTR_KPARAM_INFO
	.align		4
.L_7:
        /*0008*/ 	.byte	0x04, 0x17
        /*000a*/ 	.short	(.L_9 - .L_8)
.L_8:
        /*000c*/ 	.word	0x00000000
        /*0010*/ 	.short	0x000d
        /*0012*/ 	.short	0x0048
        /*0014*/ 	.byte	0x00, 0xf4, 0x21, 0x00


	//----- nvinfo : EIATTR_KPARAM_INFO
	.align		4
.L_9:
        /*0018*/ 	.byte	0x04, 0x17
        /*001a*/ 	.short	(.L_11 - .L_10)
.L_10:
        /*001c*/ 	.word	0x00000000
        /*0020*/ 	.short	0x000c
        /*0022*/ 	.short	0x0040
        /*0024*/ 	.byte	0x00, 0xf4, 0x21, 0x00


	//----- nvinfo : EIATTR_KPARAM_INFO
	.align		4
.L_11:
        /*0028*/ 	.byte	0x04, 0x17
        /*002a*/ 	.short	(.L_13 - .L_12)
.L_12:
        /*002c*/ 	.word	0x00000000
        /*0030*/ 	.short	0x000b
        /*0032*/ 	.short	0x0038
        /*0034*/ 	.byte	0x00, 0xf0, 0x11, 0x00


	//----- nvinfo : EIATTR_KPARAM_INFO
	.align		4
.L_13:
        /*0038*/ 	.byte	0x04, 0x17
        /*003a*/ 	.short	(.L_15 - .L_14)
.L_14:
        /*003c*/ 	.word	0x00000000
        /*0040*/ 	.short	0x000a
        /*0042*/ 	.short	0x0034
        /*0044*/ 	.byte	0x00, 0xf0, 0x11, 0x00


	//----- nvinfo : EIATTR_KPARAM_INFO
	.align		4
.L_15:
        /*0048*/ 	.byte	0x04, 0x17
        /*004a*/ 	.short	(.L_17 - .L_16)
.L_16:
        /*004c*/ 	.word	0x00000000
        /*0050*/ 	.short	0x0009
        /*0052*/ 	.short	0x0030
        /*0054*/ 	.byte	0x00, 0xf0, 0x11, 0x00


	//----- nvinfo : EIATTR_KPARAM_INFO
	.align		4
.L_17:
        /*0058*/ 	.byte	0x04, 0x17
        /*005a*/ 	.short	(.L_19 - .L_18)
.L_18:
        /*005c*/ 	.word	0x00000000
        /*0060*/ 	.short	0x0008
        /*0062*/ 	.short	0x002c
        /*0064*/ 	.byte	0x00, 0xf0, 0x11, 0x00


	//----- nvinfo : EIATTR_KPARAM_INFO
	.align		4
.L_19:
        /*0068*/ 	.byte	0x04, 0x17
        /*006a*/ 	.short	(.L_21 - .L_20)
.L_20:
        /*006c*/ 	.word	0x00000000
        /*0070*/ 	.short	0x0007
        /*0072*/ 	.short	0x0028
        /*0074*/ 	.byte	0x00, 0xf0, 0x11, 0x00


	//----- nvinfo : EIATTR_KPARAM_INFO
	.align		4
.L_21:
        /*0078*/ 	.byte	0x04, 0x17
        /*007a*/ 	.short	(.L_23 - .L_22)
.L_22:
        /*007c*/ 	.word	0x00000000
        /*0080*/ 	.short	0x0006
        /*0082*/ 	.short	0x0024
        /*0084*/ 	.byte	0x00, 0xf0, 0x11, 0x00


	//----- nvinfo : EIATTR_KPARAM_INFO
	.align		4
.L_23:
        /*0088*/ 	.byte	0x04, 0x17
        /*008a*/ 	.short	(.L_25 - .L_24)
.L_24:
        /*008c*/ 	.word	0x00000000
        /*0090*/ 	.short	0x0005
        /*0092*/ 	.short	0x0020
        /*0094*/ 	.byte	0x00, 0xf0, 0x11, 0x00


	//----- nvinfo : EIATTR_KPARAM_INFO
	.align		4
.L_25:
        /*0098*/ 	.byte	0x04, 0x17
        /*009a*/ 	.short	(.L_27 - .L_26)
.L_26:
        /*009c*/ 	.word	0x00000000
        /*00a0*/ 	.short	0x0004
        /*00a2*/ 	.short	0x001c
        /*00a4*/ 	.byte	0x00, 0xf0, 0x11, 0x00


	//----- nvinfo : EIATTR_KPARAM_INFO
	.align		4
.L_27:
        /*00a8*/ 	.byte	0x04, 0x17
        /*00aa*/ 	.short	(.L_29 - .L_28)
.L_28:
        /*00ac*/ 	.word	0x00000000
        /*00b0*/ 	.short	0x0003
        /*00b2*/ 	.short	0x0018
        /*00b4*/ 	.byte	0x00, 0xf0, 0x11, 0x00


	//----- nvinfo : EIATTR_KPARAM_INFO
	.align		4
.L_29:
        /*00b8*/ 	.byte	0x04, 0x17
        /*00ba*/ 	.short	(.L_31 - .L_30)
.L_30:
        /*00bc*/ 	.word	0x00000000
        /*00c0*/ 	.short	0x0002
        /*00c2*/ 	.short	0x0010
        /*00c4*/ 	.byte	0x00, 0xf4, 0x21, 0x00


	//----- nvinfo : EIATTR_KPARAM_INFO
	.align		4
.L_31:
        /*00c8*/ 	.byte	0x04, 0x17
        /*00ca*/ 	.short	(.L_33 - .L_32)
.L_32:
        /*00cc*/ 	.word	0x00000000
        /*00d0*/ 	.short	0x0001
        /*00d2*/ 	.short	0x0008
        /*00d4*/ 	.byte	0x00, 0xf4, 0x21, 0x00


	//----- nvinfo : EIATTR_KPARAM_INFO
	.align		4
.L_33:
        /*00d8*/ 	.byte	0x04, 0x17
        /*00da*/ 	.short	(.L_35 - .L_34)
.L_34:
        /*00dc*/ 	.word	0x00000000
        /*00e0*/ 	.short	0x0000
        /*00e2*/ 	.short	0x0000
        /*00e4*/ 	.byte	0x00, 0xf4, 0x21, 0x00


	//----- nvinfo : EIATTR_SPARSE_MMA_MASK
	.align		4
.L_35:
        /*00e8*/ 	.byte	0x03, 0x50
        /*00ea*/ 	.short	0x0000


	//----- nvinfo : EIATTR_MAXREG_COUNT
	.align		4
        /*00ec*/ 	.byte	0x03, 0x1b
        /*00ee*/ 	.short	0x00ff


	//----- nvinfo : EIATTR_NUM_BARRIERS
	.align		4
        /*00f0*/ 	.byte	0x02, 0x4c
        /*00f2*/ 	.byte	0x01
	.zero		1


	//----- nvinfo : EIATTR_ANNOTATIONS
	.align		4
        /*00f4*/ 	.byte	0x04, 0x55
        /*00f6*/ 	.short	(.L_37 - .L_36)


	//   ....[0]....
.L_36:
        /*00f8*/ 	.word	0x00000001
        /*00fc*/ 	.byte	0x70, 0x06, 0x00, 0x00, 0x01, 0x00, 0x00, 0x00, 0xa0, 0x06, 0x00, 0x00, 0x01, 0x00, 0x00, 0x00
        /*010c*/ 	.byte	0xb0, 0x06, 0x00, 0x00, 0x01, 0x00, 0x00, 0x00, 0x90, 0x48, 0x00, 0x00, 0x01, 0x00, 0x00, 0x00
        /*011c*/ 	.byte	0xc0, 0x48, 0x00, 0x00, 0x01, 0x00, 0x00, 0x00, 0xf0, 0x48, 0x00, 0x00, 0x01, 0x00, 0x00, 0x00
        /*012c*/ 	.byte	0xf0, 0x88, 0x00, 0x00, 0x01, 0x00, 0x00, 0x00, 0x40, 0x89, 0x00, 0x00, 0x01, 0x00, 0x00, 0x00
        /*013c*/ 	.byte	0x60, 0x89, 0x00, 0x00


	//----- nvinfo : EIATTR_VRC_CTA_INIT_COUNT
	.align		4
.L_37:
        /*0140*/ 	.byte	0x02, 0x4a
	.zero		1
	.zero		1


	//----- nvinfo : EIATTR_EXIT_INSTR_OFFSETS
	.align		4
        /*0144*/ 	.byte	0x04, 0x1c
        /*0146*/ 	.short	(.L_39 - .L_38)


	//   ....[0]....
.L_38:
        /*0148*/ 	.word	0x00009290


	//   ....[1]....
        /*014c*/ 	.word	0x000092c0


	//----- nvinfo : EIATTR_REQNTID
	.align		4
.L_39:
        /*0150*/ 	.byte	0x04, 0x10
        /*0152*/ 	.short	(.L_41 - .L_40)
.L_40:
        /*0154*/ 	.word	0x00000080
        /*0158*/ 	.word	0x00000001
        /*015c*/ 	.word	0x00000001


	//----- nvinfo : EIATTR_CBANK_PARAM_SIZE
	.align		4
.L_41:
        /*0160*/ 	.byte	0x03, 0x19
        /*0162*/ 	.short	0x0050


	//----- nvinfo : EIATTR_PARAM_CBANK
	.align		4
        /*0164*/ 	.byte	0x04, 0x0a
        /*0166*/ 	.short	(.L_43 - .L_42)
	.align		4
.L_42:
        /*0168*/ 	.word	index@(.nv.constant0.matmul_kernel)
        /*016c*/ 	.short	0x0380
        /*016e*/ 	.short	0x0050


	//----- nvinfo : EIATTR_SW_WAR
	.align		4
.L_43:
        /*0170*/ 	.byte	0x04, 0x36
        /*0172*/ 	.short	(.L_45 - .L_44)
.L_44:
        /*0174*/ 	.word	0x00000008
.L_45:


//--------------------- .nv.compat                --------------------------
	.section	.nv.compat,"",@"SHT_CUDA_COMPAT_INFO"
	.align	4
        /*0000*/ 	.byte	0x02, 0x02, 0x01, 0x00, 0x02, 0x05, 0x05, 0x00, 0x02, 0x03, 0x00, 0x00, 0x02, 0x06, 0x01, 0x00


//--------------------- .nv.callgraph             --------------------------
	.section	.nv.callgraph,"",@"SHT_CUDA_CALLGRAPH"
	.align	4
	.sectionentsize	8
	.align		4
        /*0000*/ 	.word	0x00000000
	.align		4
        /*0004*/ 	.word	0xffffffff
	.align		4
        /*0008*/ 	.word	0x00000000
	.align		4
        /*000c*/ 	.word	0xfffffffe
	.align		4
        /*0010*/ 	.word	0x00000000
	.align		4
        /*0014*/ 	.word	0xfffffffd
	.align		4
        /*0018*/ 	.word	0x00000000
	.align		4
        /*001c*/ 	.word	0xfffffffc


//--------------------- .text.matmul_kernel       --------------------------
	.section	.text.matmul_kernel,"ax",@progbits
	.align	128
        .global         matmul_kernel
        .type           matmul_kernel,@function
        .size           matmul_kernel,(.L_x_4 - matmul_kernel)
        .other          matmul_kernel,@"STO_CUDA_ENTRY STV_DEFAULT"
matmul_kernel:
.text.matmul_kernel:
[----:B------:R-:W0:Y:S08]  /*0000*/  LDC R1, c[0x0][0x37c] ;  /* 0x0000df00ff017b82 */ /* 0x000e300000000800 */
[----:B------:R-:W1:Y:S01]  /*0010*/  LDC.64 R44, c[0x0][0x398] ;  /* 0x0000e600ff2c7b82 */ /* 0x000e620000000a00 */
[----:B------:R-:W2:Y:S01]  /*0020*/  S2R R5, SR_CTAID.X ;  /* 0x0000000000057919 */ /* 0x000ea20000002500 */
[----:B------:R-:W3:Y:S01]  /*0030*/  LDCU UR4, c[0x0][0x3a0] ;  /* 0x00007400ff0477ac */ /* 0x000ee20008000800 */
[----:B0-----:R-:W-:Y:S01]  /*0040*/  VIADD R1, R1, 0xfffffff0 ;  /* 0xfffffff001017836 */ /* 0x001fe20000000000 */
[----:B------:R-:W0:Y:S01]  /*0050*/  S2R R84, SR_TID.X ;  /* 0x0000000000547919 */ /* 0x000e220000002100 */
[----:B------:R-:W4:Y:S01]  /*0060*/  LDCU.64 UR10, c[0x0][0x358] ;  /* 0x00006b00ff0a77ac */ /* 0x000f220008000a00 */
[----:B------:R-:W0:Y:S01]  /*0070*/  LDCU UR8, c[0x0][0x3a0] ;  /* 0x00007400ff0877ac */ /* 0x000e220008000800 */
[----:B---3--:R-:W-:Y:S01]  /*0080*/  UIADD3 UR4, UPT, UPT, UR4, 0x7f, URZ ;  /* 0x0000007f04047890 */ /* 0x008fe2000fffe0ff */
[----:B-1----:R-:W-:-:S03]  /*0090*/  VIADD R0, R45, 0x3f ;  /* 0x0000003f2d007836 */ /* 0x002fc60000000000 */
[----:B------:R-:W-:Y:S02]  /*00a0*/  UISETP.GT.AND UP0, UPT, UR4, 0x7f, UPT ;  /* 0x0000007f0400788c */ /* 0x000fe4000bf04270 */
[----:B------:R-:W-:-:S04]  /*00b0*/  SHF.R.S32.HI R3, RZ, 0x1f, R0 ;  /* 0x0000001fff037819 */ /* 0x000fc80000011400 */
[----:B------:R-:W-:Y:S02]  /*00c0*/  LEA.HI R3, R3, R0, RZ, 0x6 ;  /* 0x0000000003037211 */ /* 0x000fe400078f30ff */
[----:B--2---:R-:W-:Y:S02]  /*00d0*/  IABS R8, R5 ;  /* 0x0000000500087213 */ /* 0x004fe40000000000 */
[----:B------:R-:W-:-:S05]  /*00e0*/  SHF.R.S32.HI R3, RZ, 0x6, R3 ;  /* 0x00000006ff037819 */ /* 0x000fca0000011403 */
[----:B------:R-:W-:-:S05]  /*00f0*/  IMAD.SHL.U32 R4, R3, 0x8, RZ ;  /* 0x0000000803047824 */ /* 0x000fca00078e00ff */
[-C--:B------:R-:W-:Y:S02]  /*0100*/  IABS R7, R4.reuse ;  /* 0x0000000400077213 */ /* 0x080fe40000000000 */
[----:B------:R-:W-:Y:S02]  /*0110*/  IABS R10, R4 ;  /* 0x00000004000a7213 */ /* 0x000fe40000000000 */
[----:B------:R-:W1:Y:S08]  /*0120*/  I2F.RP R0, R7 ;  /* 0x0000000700007306 */ /* 0x000e700000209400 */
[----:B-1----:R-:W1:Y:S02]  /*0130*/  MUFU.RCP R0, R0 ;  /* 0x0000000000007308 */ /* 0x002e640000001000 */
[----:B-1----:R-:W-:-:S02]  /*0140*/  VIADD R2, R0, 0xffffffe ;  /* 0x0ffffffe00027836 */ /* 0x002fc40000000000 */
[----:B------:R-:W-:-:S04]  /*0150*/  IMAD.MOV R0, RZ, RZ, -R10 ;  /* 0x000000ffff007224 */ /* 0x000fc800078e0a0a */
[----:B------:R1:W2:Y:S02]  /*0160*/  F2I.FTZ.U32.TRUNC.NTZ R3, R2 ;  /* 0x0000000200037305 */ /* 0x0002a4000021f000 */
[----:B-1----:R-:W-:Y:S02]  /*0170*/  IMAD.MOV.U32 R2, RZ, RZ, RZ ;  /* 0x000000ffff027224 */ /* 0x002fe400078e00ff */
[----:B--2---:R-:W-:-:S04]  /*0180*/  IMAD.MOV R6, RZ, RZ, -R3 ;  /* 0x000000ffff067224 */ /* 0x004fc800078e0a03 */
[----:B------:R-:W-:Y:S02]  /*0190*/  IMAD R9, R6, R7, RZ ;  /* 0x0000000706097224 */ /* 0x000fe400078e02ff */
[----:B------:R-:W-:Y:S02]  /*01a0*/  IMAD.MOV.U32 R6, RZ, RZ, R8 ;  /* 0x000000ffff067224 */ /* 0x000fe400078e0008 */
[----:B------:R-:W-:-:S06]  /*01b0*/  IMAD.HI.U32 R3, R3, R9, R2 ;  /* 0x0000000903037227 */ /* 0x000fcc00078e0002 */
[----:B------:R-:W-:-:S04]  /*01c0*/  IMAD.HI.U32 R3, R3, R6, RZ ;  /* 0x0000000603037227 */ /* 0x000fc800078e00ff */
[----:B------:R-:W-:-:S05]  /*01d0*/  IMAD R0, R3, R0, R6 ;  /* 0x0000000003007224 */ /* 0x000fca00078e0206 */
[----:B------:R-:W-:-:S13]  /*01e0*/  ISETP.GT.U32.AND P1, PT, R7, R0, PT ;  /* 0x000000000700720c */ /* 0x000fda0003f24070 */
[----:B------:R-:W-:Y:S01]  /*01f0*/  @!P1 IMAD.IADD R0, R0, 0x1, -R7 ;  /* 0x0000000100009824 */ /* 0x000fe200078e0a07 */
[----:B------:R-:W-:Y:S02]  /*0200*/  @!P1 IADD3 R3, PT, PT, R3, 0x1, RZ ;  /* 0x0000000103039810 */ /* 0x000fe40007ffe0ff */
[----:B------:R-:W-:Y:S02]  /*0210*/  ISETP.NE.AND P1, PT, R4, RZ, PT ;  /* 0x000000ff0400720c */ /* 0x000fe40003f25270 */
[----:B------:R-:W-:Y:S02]  /*0220*/  ISETP.GE.U32.AND P0, PT, R0, R7, PT ;  /* 0x000000070000720c */ /* 0x000fe40003f06070 */
[----:B------:R-:W-:-:S04]  /*0230*/  LOP3.LUT R0, R5, R4, RZ, 0x3c, !PT ;  /* 0x0000000405007212 */ /* 0x000fc800078e3cff */
[----:B------:R-:W-:Y:S01]  /*0240*/  ISETP.GE.AND P2, PT, R0, RZ, PT ;  /* 0x000000ff0000720c */ /* 0x000fe20003f46270 */
[----:B------:R-:W-:-:S06]  /*0250*/  VIADD R0, R44, 0x1f ;  /* 0x0000001f2c007836 */ /* 0x000fcc0000000000 */
[----:B------:R-:W-:-:S04]  /*0260*/  @P0 VIADD R3, R3, 0x1 ;  /* 0x0000000103030836 */ /* 0x000fc80000000000 */
[----:B------:R-:W-:Y:S01]  /*0270*/  IMAD.MOV.U32 R2, RZ, RZ, R3 ;  /* 0x000000ffff027224 */ /* 0x000fe200078e0003 */
[----:B------:R-:W-:-:S03]  /*0280*/  SHF.R.S32.HI R3, RZ, 0x1f, R0 ;  /* 0x0000001fff037819 */ /* 0x000fc60000011400 */
[----:B------:R-:W-:Y:S01]  /*0290*/  @!P2 IMAD.MOV R2, RZ, RZ, -R2 ;  /* 0x000000ffff02a224 */ /* 0x000fe200078e0a02 */
[----:B------:R-:W-:Y:S02]  /*02a0*/  @!P1 LOP3.LUT R2, RZ, R4, RZ, 0x33, !PT ;  /* 0x00000004ff029212 */ /* 0x000fe400078e33ff */
[----:B------:R-:W-:-:S03]  /*02b0*/  LEA.HI R3, R3, R0, RZ, 0x5 ;  /* 0x0000000003037211 */ /* 0x000fc600078f28ff */
[----:B------:R-:W-:Y:S02]  /*02c0*/  IMAD.SHL.U32 R243, R2, 0x8, RZ ;  /* 0x0000000802f37824 */ /* 0x000fe400078e00ff */
[----:B------:R-:W-:-:S03]  /*02d0*/  IMAD.MOV R2, RZ, RZ, -R2 ;  /* 0x000000ffff027224 */ /* 0x000fc600078e0a02 */
[----:B------:R-:W-:Y:S01]  /*02e0*/  LEA.HI.SX32 R3, R3, -R243, 0x1b ;  /* 0x800000f303037211 */ /* 0x000fe200078fdaff */
[----:B------:R-:W-:-:S03]  /*02f0*/  IMAD R4, R4, R2, R5 ;  /* 0x0000000204047224 */ /* 0x000fc600078e0205 */
[----:B------:R-:W-:Y:S02]  /*0300*/  VIMNMX R11, PT, PT, R3, 0x8, PT ;  /* 0x00000008030b7848 */ /* 0x000fe40003fe0100 */
[----:B------:R-:W-:Y:S02]  /*0310*/  IABS R9, R4 ;  /* 0x0000000400097213 */ /* 0x000fe40000000000 */
[----:B------:R-:W-:-:S04]  /*0320*/  IABS R7, R11 ;  /* 0x0000000b00077213 */ /* 0x000fc80000000000 */
[----:B------:R-:W1:Y:S08]  /*0330*/  I2F.RP R0, R7 ;  /* 0x0000000700007306 */ /* 0x000e700000209400 */
[----:B-1----:R-:W1:Y:S02]  /*0340*/  MUFU.RCP R0, R0 ;  /* 0x0000000000007308 */ /* 0x002e640000001000 */
[----:B-1----:R-:W-:-:S06]  /*0350*/  VIADD R3, R0, 0xffffffe ;  /* 0x0ffffffe00037836 */ /* 0x002fcc0000000000 */
[----:B------:R-:W1:Y:S02]  /*0360*/  F2I.FTZ.U32.TRUNC.NTZ R3, R3 ;  /* 0x0000000300037305 */ /* 0x000e64000021f000 */
[----:B-1----:R-:W-:-:S04]  /*0370*/  IMAD.MOV R6, RZ, RZ, -R3 ;  /* 0x000000ffff067224 */ /* 0x002fc800078e0a03 */
[----:B------:R-:W-:Y:S01]  /*0380*/  IMAD.MOV.U32 R2, RZ, RZ, R6 ;  /* 0x000000ffff027224 */ /* 0x000fe200078e0006 */
[----:B------:R-:W-:-:S03]  /*0390*/  IABS R6, R11 ;  /* 0x0000000b00067213 */ /* 0x000fc60000000000 */
[----:B------:R-:W-:Y:S01]  /*03a0*/  IMAD R5, R2, R7, RZ ;  /* 0x0000000702057224 */ /* 0x000fe200078e02ff */
[----:B------:R-:W-:Y:S01]  /*03b0*/  MOV R2, RZ ;  /* 0x000000ff00027202 */ /* 0x000fe20000000f00 */
[----:B------:R-:W-:-:S04]  /*03c0*/  IMAD.MOV R0, RZ, RZ, -R6 ;  /* 0x000000ffff007224 */ /* 0x000fc800078e0a06 */
[----:B------:R-:W-:-:S06]  /*03d0*/  IMAD.HI.U32 R2, R3, R5, R2 ;  /* 0x0000000503027227 */ /* 0x000fcc00078e0002 */
[----:B------:R-:W-:-:S04]  /*03e0*/  IMAD.HI.U32 R2, R2, R9, RZ ;  /* 0x0000000902027227 */ /* 0x000fc800078e00ff */
[----:B------:R-:W-:-:S05]  /*03f0*/  IMAD R0, R2, R0, R9 ;  /* 0x0000000002007224 */ /* 0x000fca00078e0209 */
[----:B------:R-:W-:-:S13]  /*0400*/  ISETP.GT.U32.AND P1, PT, R7, R0, PT ;  /* 0x000000000700720c */ /* 0x000fda0003f24070 */
[----:B------:R-:W-:Y:S02]  /*0410*/  @!P1 IMAD.IADD R0, R0, 0x1, -R7 ;  /* 0x0000000100009824 */ /* 0x000fe400078e0a07 */
[----:B------:R-:W-:Y:S01]  /*0420*/  @!P1 VIADD R2, R2, 0x1 ;  /* 0x0000000102029836 */ /* 0x000fe20000000000 */
[----:B------:R-:W-:Y:S02]  /*0430*/  ISETP.NE.AND P1, PT, R11, RZ, PT ;  /* 0x000000ff0b00720c */ /* 0x000fe40003f25270 */
[----:B------:R-:W-:Y:S02]  /*0440*/  ISETP.GE.U32.AND P0, PT, R0, R7, PT ;  /* 0x000000070000720c */ /* 0x000fe40003f06070 */
[----:B------:R-:W-:-:S04]  /*0450*/  LOP3.LUT R0, R4, R11, RZ, 0x3c, !PT ;  /* 0x0000000b04007212 */ /* 0x000fc800078e3cff */
[----:B------:R-:W-:-:S07]  /*0460*/  ISETP.GE.AND P2, PT, R0, RZ, PT ;  /* 0x000000ff0000720c */ /* 0x000fce0003f46270 */
[----:B------:R-:W-:-:S06]  /*0470*/  @P0 VIADD R2, R2, 0x1 ;  /* 0x0000000102020836 */ /* 0x000fcc0000000000 */
[----:B------:R-:W-:Y:S01]  /*0480*/  @!P2 IMAD.MOV R2, RZ, RZ, -R2 ;  /* 0x000000ffff02a224 */ /* 0x000fe200078e0a02 */
[----:B------:R-:W-:-:S05]  /*0490*/  @!P1 LOP3.LUT R2, RZ, R11, RZ, 0x33, !PT ;  /* 0x0000000bff029212 */ /* 0x000fca00078e33ff */
[----:B------:R-:W-:Y:S02]  /*04a0*/  IMAD.MOV R0, RZ, RZ, -R2 ;  /* 0x000000ffff007224 */ /* 0x000fe400078e0a02 */
[----:B------:R-:W-:Y:S02]  /*04b0*/  IMAD.SHL.U32 R2, R2, 0x40, RZ ;  /* 0x0000004002027824 */ /* 0x000fe400078e00ff */
[----:B------:R-:W-:Y:S01]  /*04c0*/  IMAD R0, R11, R0, R4 ;  /* 0x000000000b007224 */ /* 0x000fe200078e0204 */
[----:B0-----:R-:W-:-:S03]  /*04d0*/  LOP3.LUT R4, R84, 0x1f, RZ, 0xc0, !PT ;  /* 0x0000001f54047812 */ /* 0x001fc600078ec0ff */
[----:B------:R-:W-:Y:S01]  /*04e0*/  IMAD.IADD R243, R243, 0x1, R0 ;  /* 0x00000001f3f37824 */ /* 0x000fe200078e0200 */
[----:B------:R-:W-:-:S03]  /*04f0*/  SHF.R.U32.HI R0, RZ, 0x5, R84 ;  /* 0x00000005ff007819 */ /* 0x000fc60000011654 */
[----:B------:R-:W-:Y:S01]  /*0500*/  IMAD R243, R243, 0x20, R4 ;  /* 0x00000020f3f37824 */ /* 0x000fe200078e0204 */
[----:B------:R-:W-:-:S04]  /*0510*/  SGXT.U32 R0, R0, 0x2 ;  /* 0x000000020000781a */ /* 0x000fc80000000000 */
[C---:B------:R-:W-:Y:S02]  /*0520*/  LOP3.LUT R78, R0.reuse, 0x4, RZ, 0xfc, !PT ;  /* 0x00000004004e7812 */ /* 0x040fe400078efcff */
[C---:B------:R-:W-:Y:S02]  /*0530*/  LOP3.LUT R88, R0.reuse, 0x8, RZ, 0xfc, !PT ;  /* 0x0000000800587812 */ /* 0x040fe400078efcff */
[C---:B------:R-:W-:Y:S02]  /*0540*/  LOP3.LUT R90, R0.reuse, 0xc, RZ, 0xfc, !PT ;  /* 0x0000000c005a7812 */ /* 0x040fe400078efcff */
[C---:B------:R-:W-:Y:S02]  /*0550*/  LOP3.LUT R96, R0.reuse, 0x10, RZ, 0xfc, !PT ;  /* 0x0000001000607812 */ /* 0x040fe400078efcff */
[C---:B------:R-:W-:Y:S02]  /*0560*/  LOP3.LUT R97, R0.reuse, 0x14, RZ, 0xfc, !PT ;  /* 0x0000001400617812 */ /* 0x040fe400078efcff */
[----:B------:R-:W-:-:S02]  /*0570*/  LOP3.LUT R98, R0, 0x18, RZ, 0xfc, !PT ;  /* 0x0000001800627812 */ /* 0x000fc400078efcff */
        /* <DEDUP_REMOVED lines=8> */
[----:B------:R-:W-:Y:S01]  /*0600*/  LOP3.LUT R247, R0, 0x3c, RZ, 0xfc, !PT ;  /* 0x0000003c00f77812 */ /* 0x000fe200078efcff */
[----:B----4-:R-:W-:Y:S06]  /*0610*/  BRA.U UP0, `(.L_x_0) ;  /* 0x00000001002c7547 */ /* 0x010fec000b800000 */
[C---:B------:R-:W-:Y:S01]  /*0620*/  SHF.L.U32 R5, R84.reuse, 0x1, RZ ;  /* 0x0000000154057819 */ /* 0x040fe200000006ff */
[C---:B------:R-:W-:Y:S01]  /*0630*/  IMAD.SHL.U32 R4, R84.reuse, 0x8, RZ ;  /* 0x0000000854047824 */ /* 0x040fe200078e00ff */
[----:B------:R-:W-:Y:S02]  /*0640*/  LOP3.LUT R3, R84, 0x40, RZ, 0xc0, !PT ;  /* 0x0000004054037812 */ /* 0x000fe400078ec0ff */
[----:B------:R-:W-:Y:S02]  /*0650*/  CS2R R60, SRZ ;  /* 0x00000000003c7805 */ /* 0x000fe4000001ff00 */
[----:B------:R-:W-:Y:S01]  /*0660*/  CS2R R62, SRZ ;  /* 0x00000000003e7805 */ /* 0x000fe2000001ff00 */
[----:B------:R0:W-:Y:S01]  /*0670*/  STL [R1+0x8], R5 ;  /* 0x0000080501007387 */ /* 0x0001e20000100800 */
[----:B------:R-:W-:Y:S02]  /*0680*/  CS2R R80, SRZ ;  /* 0x0000000000507805 */ /* 0x000fe4000001ff00 */
[----:B------:R-:W-:Y:S01]  /*0690*/  CS2R R82, SRZ ;  /* 0x0000000000527805 */ /* 0x000fe2000001ff00 */
[----:B------:R0:W-:Y:S04]  /*06a0*/  STL [R1], R4 ;  /* 0x0000000401007387 */ /* 0x0001e80000100800 */
[----:B------:R0:W-:Y:S01]  /*06b0*/  STL [R1+0x4], R3 ;  /* 0x0000040301007387 */ /* 0x0001e20000100800 */
[----:B------:R-:W-:Y:S05]  /*06c0*/  BRA `(.L_x_1) ;  /* 0x0000008000887947 */ /* 0x000fea0003800000 */
.L_x_0:
[----:B------:R-:W-:Y:S01]  /*06d0*/  IABS R10, R44 ;  /* 0x0000002c000a7213 */ /* 0x000fe20000000000 */
[C---:B------:R-:W-:Y:S01]  /*06e0*/  VIADD R16, R2.reuse, 0x3c ;  /* 0x0000003c02107836 */ /* 0x040fe20000000000 */
[----:B------:R-:W-:Y:S01]  /*06f0*/  IABS R4, R45 ;  /* 0x0000002d00047213 */ /* 0x000fe20000000000 */
[C---:B------:R-:W-:Y:S01]  /*0700*/  VIADD R18, R2.reuse, 0x38 ;  /* 0x0000003802127836 */ /* 0x040fe20000000000 */
[----:B------:R-:W0:Y:S01]  /*0710*/  I2F.RP R5, R10 ;  /* 0x0000000a00057306 */ /* 0x000e220000209400 */
[----:B------:R-:W-:Y:S01]  /*0720*/  ISETP.GE.AND P2, PT, R243, RZ, PT ;  /* 0x000000fff300720c */ /* 0x000fe20003f46270 */
[C---:B------:R-:W-:Y:S01]  /*0730*/  VIADD R20, R2.reuse, 0x37 ;  /* 0x0000003702147836 */ /* 0x040fe20000000000 */
[----:B------:R-:W-:Y:S01]  /*0740*/  IABS R15, R16 ;  /* 0x00000010000f7213 */ /* 0x000fe20000000000 */
[----:B------:R-:W-:Y:S01]  /*0750*/  VIADD R22, R2, 0x33 ;  /* 0x0000003302167836 */ /* 0x000fe20000000000 */
[----:B------:R-:W-:Y:S01]  /*0760*/  ISETP.GE.AND P5, PT, R16, RZ, PT ;  /* 0x000000ff1000720c */ /* 0x000fe20003fa6270 */
[C---:B------:R-:W-:Y:S01]  /*0770*/  VIADD R16, R2.reuse, 0x39 ;  /* 0x0000003902107836 */ /* 0x040fe20000000000 */
[----:B------:R-:W-:Y:S01]  /*0780*/  IABS R19, R18 ;  /* 0x0000001200137213 */ /* 0x000fe20000000000 */
[----:B------:R-:W1:Y:S01]  /*0790*/  I2F.RP R3, R4 ;  /* 0x0000000400037306 */ /* 0x000e620000209400 */
[----:B------:R-:W-:Y:S01]  /*07a0*/  IABS R23, R22 ;  /* 0x0000001600177213 */ /* 0x000fe20000000000 */
[C---:B------:R-:W-:Y:S01]  /*07b0*/  VIADD R24, R2.reuse, 0x32 ;  /* 0x0000003202187836 */ /* 0x040fe20000000000 */
[----:B------:R-:W-:Y:S01]  /*07c0*/  IABS R17, R16 ;  /* 0x0000001000117213 */ /* 0x000fe20000000000 */
[C---:B------:R-:W-:Y:S01]  /*07d0*/  VIADD R26, R2.reuse, 0x31 ;  /* 0x00000031021a7836 */ /* 0x040fe20000000000 */
[C---:B------:R-:W-:Y:S01]  /*07e0*/  IADD3 R30, PT, PT, R2.reuse, 0x2e, RZ ;  /* 0x0000002e021e7810 */ /* 0x040fe20007ffe0ff */
[C---:B------:R-:W-:Y:S01]  /*07f0*/  VIADD R28, R2.reuse, 0x30 ;  /* 0x00000030021c7836 */ /* 0x040fe20000000000 */
[C---:B------:R-:W-:Y:S01]  /*0800*/  IADD3 R52, PT, PT, R2.reuse, 0x17, RZ ;  /* 0x0000001702347810 */ /* 0x040fe20007ffe0ff */
[----:B0-----:R-:W0:Y:S01]  /*0810*/  MUFU.RCP R5, R5 ;  /* 0x0000000500057308 */ /* 0x001e220000001000 */
[C---:B------:R-:W-:Y:S01]  /*0820*/  VIADD R29, R2.reuse, 0x2f ;  /* 0x0000002f021d7836 */ /* 0x040fe20000000000 */
[C---:B------:R-:W-:Y:S01]  /*0830*/  IADD3 R70, PT, PT, R2.reuse, 0x6, RZ ;  /* 0x0000000602467810 */ /* 0x040fe20007ffe0ff */
[C---:B------:R-:W-:Y:S01]  /*0840*/  VIADD R32, R2.reuse, 0x29 ;  /* 0x0000002902207836 */ /* 0x040fe20000000000 */
[----:B------:R-:W-:Y:S01]  /*0850*/  IABS R25, R28 ;  /* 0x0000001c00197213 */ /* 0x000fe20000000000 */
[C---:B------:R-:W-:Y:S01]  /*0860*/  VIADD R34, R2.reuse, 0x28 ;  /* 0x0000002802227836 */ /* 0x040fe20000000000 */
[----:B------:R-:W-:Y:S01]  /*0870*/  IABS R27, R29 ;  /* 0x0000001d001b7213 */ /* 0x000fe20000000000 */
[C---:B------:R-:W-:Y:S01]  /*0880*/  VIADD R38, R2.reuse, 0x26 ;  /* 0x0000002602267836 */ /* 0x040fe20000000000 */
[----:B-1----:R-:W1:Y:S01]  /*0890*/  MUFU.RCP R3, R3 ;  /* 0x0000000300037308 */ /* 0x002e620000001000 */
[C---:B------:R-:W-:Y:S01]  /*08a0*/  VIADD R36, R2.reuse, 0x27 ;  /* 0x0000002702247836 */ /* 0x040fe20000000000 */
[----:B------:R-:W-:Y:S01]  /*08b0*/  IABS R53, R52 ;  /* 0x0000003400357213 */ /* 0x000fe20000000000 */
[C---:B------:R-:W-:Y:S01]  /*08c0*/  VIADD R39, R2.reuse, 0x25 ;  /* 0x0000002502277836 */ /* 0x040fe20000000000 */
[----:B------:R-:W-:Y:S01]  /*08d0*/  IABS R37, R38 ;  /* 0x0000002600257213 */ /* 0x000fe20000000000 */
[C---:B------:R-:W-:Y:S01]  /*08e0*/  VIADD R42, R2.reuse, 0x1f ;  /* 0x0000001f022a7836 */ /* 0x040fe20000000000 */
[----:B------:R-:W-:Y:S01]  /*08f0*/  IABS R35, R36 ;  /* 0x0000002400237213 */ /* 0x000fe20000000000 */
[C---:B------:R-:W-:Y:S01]  /*0900*/  VIADD R46, R2.reuse, 0x1d ;  /* 0x0000001d022e7836 */ /* 0x040fe20000000000 */
[----:B------:R-:W-:Y:S01]  /*0910*/  IABS R83, R70 ;  /* 0x0000004600537213 */ /* 0x000fe20000000000 */
[----:B0-----:R-:W-:Y:S01]  /*0920*/  VIADD R8, R5, 0xffffffe ;  /* 0x0ffffffe05087836 */ /* 0x001fe20000000000 */
[----:B------:R-:W-:Y:S01]  /*0930*/  IABS R5, R243 ;  /* 0x000000f300057213 */ /* 0x000fe20000000000 */
[C---:B------:R-:W-:Y:S01]  /*0940*/  VIADD R48, R2.reuse, 0x1c ;  /* 0x0000001c02307836 */ /* 0x040fe20000000000 */
[----:B------:R-:W-:Y:S01]  /*0950*/  IABS R40, R46 ;  /* 0x0000002e00287213 */ /* 0x000fe20000000000 */
[----:B------:R0:W2:Y:S01]  /*0960*/  F2I.FTZ.U32.TRUNC.NTZ R9, R8 ;  /* 0x0000000800097305 */ /* 0x0000a2000021f000 */
[C---:B------:R-:W-:Y:S01]  /*0970*/  VIADD R50, R2.reuse, 0x1b ;  /* 0x0000001b02327836 */ /* 0x040fe20000000000 */
[----:B------:R-:W-:Y:S01]  /*0980*/  IABS R95, R2 ;  /* 0x00000002005f7213 */ /* 0x000fe20000000000 */
[C---:B------:R-:W-:Y:S01]  /*0990*/  VIADD R54, R2.reuse, 0x16 ;  /* 0x0000001602367836 */ /* 0x040fe20000000000 */
[----:B------:R-:W3:Y:S01]  /*09a0*/  LDCU UR7, c[0x0][0x3b0] ;  /* 0x00007600ff0777ac */ /* 0x000ee20008000800 */
[----:B-1----:R-:W-:Y:S01]  /*09b0*/  VIADD R6, R3, 0xffffffe ;  /* 0x0ffffffe03067836 */ /* 0x002fe20000000000 */
[----:B------:R-:W-:Y:S01]  /*09c0*/  IABS R49, R50 ;  /* 0x0000003200317213 */ /* 0x000fe20000000000 */
[C---:B------:R-:W-:Y:S01]  /*09d0*/  VIADD R56, R2.reuse, 0x15 ;  /* 0x0000001502387836 */ /* 0x040fe20000000000 */
[----:B------:R-:W1:Y:S01]  /*09e0*/  LDCU UR12, c[0x0][0x3a4] ;  /* 0x00007480ff0c77ac */ /* 0x000e620008000800 */
[----:B0-----:R-:W-:Y:S01]  /*09f0*/  IMAD.MOV.U32 R8, RZ, RZ, RZ ;  /* 0x000000ffff087224 */ /* 0x001fe200078e00ff */
[----:B------:R0:W4:Y:S01]  /*0a00*/  F2I.FTZ.U32.TRUNC.NTZ R7, R6 ;  /* 0x0000000600077305 */ /* 0x000122000021f000 */
[C---:B------:R-:W-:Y:S01]  /*0a10*/  VIADD R58, R2.reuse, 0xe ;  /* 0x0000000e023a7836 */ /* 0x040fe20000000000 */
[----:B------:R-:W5:Y:S01]  /*0a20*/  LDCU UR6, c[0x0][0x3ac] ;  /* 0x00007580ff0677ac */ /* 0x000f620008000800 */
[----:B------:R-:W-:Y:S01]  /*0a30*/  VIADD R62, R2, 0xa ;  /* 0x0000000a023e7836 */ /* 0x000fe20000000000 */
[----:B------:R-:W-:Y:S01]  /*0a40*/  LOP3.LUT R138, R84, 0x7f, RZ, 0xc0, !PT ;  /* 0x0000007f548a7812 */ /* 0x000fe200078ec0ff */
[--C-:B--2---:R-:W-:Y:S01]  /*0a50*/  IMAD.MOV R11, RZ, RZ, -R9.reuse ;  /* 0x000000ffff0b7224 */ /* 0x104fe200078e0a09 */
[----:B------:R-:W-:Y:S01]  /*0a60*/  IABS R67, R58 ;  /* 0x0000003a00437213 */ /* 0x000fe20000000000 */
[C---:B------:R-:W-:Y:S01]  /*0a70*/  VIADD R60, R2.reuse, 0xb ;  /* 0x0000000b023c7836 */ /* 0x040fe20000000000 */
[----:B------:R-:W-:Y:S01]  /*0a80*/  IABS R75, R62 ;  /* 0x0000003e004b7213 */ /* 0x000fe20000000000 */
[----:B------:R-:W-:Y:S01]  /*0a90*/  IMAD R11, R11, R10, RZ ;  /* 0x0000000a0b0b7224 */ /* 0x000fe200078e02ff */
[----:B0-----:R-:W-:Y:S01]  /*0aa0*/  MOV R6, RZ ;  /* 0x000000ff00067202 */ /* 0x001fe20000000f00 */
[----:B------:R-:W-:Y:S01]  /*0ab0*/  VIADD R66, R2, 0x8 ;  /* 0x0000000802427836 */ /* 0x000fe20000000000 */
[----:B------:R-:W-:Y:S01]  /*0ac0*/  IABS R73, R60 ;  /* 0x0000003c00497213 */ /* 0x000fe20000000000 */
[----:B------:R-:W-:Y:S01]  /*0ad0*/  IMAD.HI.U32 R9, R9, R11, R8 ;  /* 0x0000000b09097227 */ /* 0x000fe200078e0008 */
[----:B------:R-:W0:Y:S01]  /*0ae0*/  LDCU UR9, c[0x0][0x3a8] ;  /* 0x00007500ff0977ac */ /* 0x000e220008000800 */
[----:B------:R-:W-:-:S02]  /*0af0*/  LOP3.LUT R245, R0, 0x44, RZ, 0xfc, !PT ;  /* 0x0000004400f57812 */ /* 0x000fc400078efcff */
[----:B----4-:R-:W-:Y:S01]  /*0b00*/  IMAD.MOV R3, RZ, RZ, -R7 ;  /* 0x000000ffff037224 */ /* 0x010fe200078e0a07 */
[----:B------:R-:W-:Y:S01]  /*0b10*/  IABS R79, R66 ;  /* 0x00000042004f7213 */ /* 0x000fe20000000000 */
[----:B------:R-:W-:Y:S01]  /*0b20*/  IMAD.HI.U32 R9, R9, R5, RZ ;  /* 0x0000000509097227 */ /* 0x000fe200078e00ff */
[C---:B------:R-:W-:Y:S01]  /*0b30*/  LOP3.LUT R246, R0.reuse, 0x40, RZ, 0xfc, !PT ;  /* 0x0000004000f67812 */ /* 0x040fe200078efcff */
[----:B------:R-:W-:Y:S01]  /*0b40*/  USHF.R.S32.HI UR5, URZ, 0x1f, UR4 ;  /* 0x0000001fff057899 */ /* 0x000fe20008011404 */
[C---:B------:R-:W-:Y:S01]  /*0b50*/  LOP3.LUT R244, R0.reuse, 0x48, RZ, 0xfc, !PT ;  /* 0x0000004800f47812 */ /* 0x040fe200078efcff */
[----:B------:R-:W-:Y:S01]  /*0b60*/  IMAD.MOV R9, RZ, RZ, -R9 ;  /* 0x000000ffff097224 */ /* 0x000fe200078e0a09 */
[----:B------:R-:W-:Y:S01]  /*0b70*/  LOP3.LUT R242, R0, 0x7c, RZ, 0xfc, !PT ;  /* 0x0000007c00f27812 */ /* 0x000fe200078efcff */
[----:B------:R-:W-:Y:S01]  /*0b80*/  VIADD R68, R2, 0x7 ;  /* 0x0000000702447836 */ /* 0x000fe20000000000 */
[----:B------:R-:W-:Y:S01]  /*0b90*/  LOP3.LUT R241, R0, 0x78, RZ, 0xfc, !PT ;  /* 0x0000007800f17812 */ /* 0x000fe200078efcff */
[----:B------:R-:W-:Y:S01]  /*0ba0*/  IMAD R9, R10, R9, R5 ;  /* 0x000000090a097224 */ /* 0x000fe200078e0205 */
[----:B------:R-:W-:Y:S01]  /*0bb0*/  LOP3.LUT R240, R0, 0x74, RZ, 0xfc, !PT ;  /* 0x0000007400f07812 */ /* 0x000fe200078efcff */
[----:B------:R-:W-:Y:S01]  /*0bc0*/  IMAD.MOV.U32 R5, RZ, RZ, R3 ;  /* 0x000000ffff057224 */ /* 0x000fe200078e0003 */
[----:B------:R-:W-:Y:S01]  /*0bd0*/  IABS R81, R68 ;  /* 0x0000004400517213 */ /* 0x000fe20000000000 */
[----:B------:R-:W-:Y:S01]  /*0be0*/  VIADD R3, R2, 0x3f ;  /* 0x0000003f02037836 */ /* 0x000fe20000000000 */
[----:B------:R-:W-:Y:S01]  /*0bf0*/  ISETP.GT.U32.AND P0, PT, R10, R9, PT ;  /* 0x000000090a00720c */ /* 0x000fe20003f04070 */
[----:B------:R-:W-:Y:S01]  /*0c00*/  IMAD R5, R5, R4, RZ ;  /* 0x0000000405057224 */ /* 0x000fe200078e02ff */
[----:B------:R-:W-:Y:S01]  /*0c10*/  LOP3.LUT R239, R0, 0x70, RZ, 0xfc, !PT ;  /* 0x0000007000ef7812 */ /* 0x000fe200078efcff */
[----:B------:R-:W-:Y:S01]  /*0c20*/  VIADD R64, R2, 0x9 ;  /* 0x0000000902407836 */ /* 0x000fe20000000000 */
[----:B------:R-:W-:Y:S01]  /*0c30*/  IABS R8, R3 ;  /* 0x0000000300087213 */ /* 0x000fe20000000000 */
[----:B------:R-:W-:Y:S01]  /*0c40*/  IMAD.HI.U32 R6, R7, R5, R6 ;  /* 0x0000000507067227 */ /* 0x000fe200078e0006 */
[----:B------:R-:W-:Y:S01]  /*0c50*/  ISETP.GE.AND P3, PT, R3, RZ, PT ;  /* 0x000000ff0300720c */ /* 0x000fe20003f66270 */
[----:B------:R-:W-:Y:S01]  /*0c60*/  ULEA.HI UR5, UR5, UR4, URZ, 0x7 ;  /* 0x0000000405057291 */ /* 0x000fe2000f8f38ff */
[----:B------:R-:W-:Y:S01]  /*0c70*/  IABS R77, R64 ;  /* 0x00000040004d7213 */ /* 0x000fe20000000000 */
[----:B------:R-:W-:Y:S01]  /*0c80*/  IMAD.MOV.U32 R7, RZ, RZ, R8 ;  /* 0x000000ffff077224 */ /* 0x000fe200078e0008 */
[----:B------:R-:W-:Y:S01]  /*0c90*/  LOP3.LUT R238, R0, 0x6c, RZ, 0xfc, !PT ;  /* 0x0000006c00ee7812 */ /* 0x000fe200078efcff */
[----:B------:R-:W-:Y:S01]  /*0ca0*/  VIADD R5, R2, 0x3e ;  /* 0x0000003e02057836 */ /* 0x000fe20000000000 */
[C---:B------:R-:W-:Y:S01]  /*0cb0*/  LOP3.LUT R237, R0.reuse, 0x68, RZ, 0xfc, !PT ;  /* 0x0000006800ed7812 */ /* 0x040fe200078efcff */
[----:B------:R-:W-:Y:S01]  /*0cc0*/  @!P0 IMAD.IADD R9, R9, 0x1, -R10 ;  /* 0x0000000109098824 */ /* 0x000fe200078e0a0a */
[----:B------:R-:W-:Y:S01]  /*0cd0*/  LOP3.LUT R236, R0, 0x64, RZ, 0xfc, !PT ;  /* 0x0000006400ec7812 */ /* 0x000fe200078efcff */
[----:B------:R-:W-:Y:S01]  /*0ce0*/  IMAD.HI.U32 R3, R6, R7, RZ ;  /* 0x0000000706037227 */ /* 0x000fe200078e00ff */
[----:B------:R-:W-:Y:S01]  /*0cf0*/  ISETP.GE.AND P1, PT, R5, RZ, PT ;  /* 0x000000ff0500720c */ /* 0x000fe20003f26270 */
[----:B------:R-:W-:Y:S01]  /*0d00*/  USHF.R.S32.HI UR5, URZ, 0x7, UR5 ;  /* 0x00000007ff057899 */ /* 0x000fe20008011405 */
[----:B------:R-:W-:Y:S01]  /*0d10*/  ISETP.GT.U32.AND P0, PT, R10, R9, PT ;  /* 0x000000090a00720c */ /* 0x000fe20003f04070 */
[----:B------:R-:W-:Y:S01]  /*0d20*/  IMAD.MOV R3, RZ, RZ, -R3 ;  /* 0x000000ffff037224 */ /* 0x000fe200078e0a03 */
[----:B------:R-:W-:Y:S01]  /*0d30*/  IABS R11, R5 ;  /* 0x00000005000b7213 */ /* 0x000fe20000000000 */
[----:B------:R-:W-:Y:S01]  /*0d40*/  VIADD R8, R2, 0x3d ;  /* 0x0000003d02087836 */ /* 0x000fe20000000000 */
[----:B------:R-:W-:Y:S01]  /*0d50*/  LOP3.LUT R235, R0, 0x60, RZ, 0xfc, !PT ;  /* 0x0000006000eb7812 */ /* 0x000fe200078efcff */
[----:B------:R-:W-:Y:S01]  /*0d60*/  IMAD R5, R4, R3, R7 ;  /* 0x0000000304057224 */ /* 0x000fe200078e0207 */
[----:B------:R-:W-:Y:S01]  /*0d70*/  LOP3.LUT R234, R0, 0x5c, RZ, 0xfc, !PT ;  /* 0x0000005c00ea7812 */ /* 0x000fe200078efcff */
[----:B------:R-:W-:Y:S01]  /*0d80*/  IMAD.HI.U32 R3, R6, R11, RZ ;  /* 0x0000000b06037227 */ /* 0x000fe200078e00ff */
[----:B------:R-:W-:-:S02]  /*0d90*/  IABS R13, R8 ;  /* 0x00000008000d7213 */ /* 0x000fc40000000000 */
[----:B------:R-:W-:Y:S01]  /*0da0*/  ISETP.GT.U32.AND P6, PT, R4, R5, PT ;  /* 0x000000050400720c */ /* 0x000fe20003fc4070 */
[----:B------:R-:W-:Y:S01]  /*0db0*/  VIADD R72, R2, 0x5 ;  /* 0x0000000502487836 */ /* 0x000fe20000000000 */
[----:B------:R-:W-:Y:S01]  /*0dc0*/  ISETP.GE.AND P4, PT, R8, RZ, PT ;  /* 0x000000ff0800720c */ /* 0x000fe20003f86270 */
[----:B------:R-:W-:Y:S01]  /*0dd0*/  @!P0 IMAD.IADD R9, R9, 0x1, -R10 ;  /* 0x0000000109098824 */ /* 0x000fe200078e0a0a */
[----:B------:R-:W-:Y:S01]  /*0de0*/  ISETP.NE.AND P0, PT, R44, RZ, PT ;  /* 0x000000ff2c00720c */ /* 0x000fe20003f05270 */
[----:B------:R-:W-:Y:S01]  /*0df0*/  IMAD.MOV R10, RZ, RZ, -R3 ;  /* 0x000000ffff0a7224 */ /* 0x000fe200078e0a03 */
[----:B------:R-:W-:Y:S01]  /*0e00*/  IABS R85, R72 ;  /* 0x0000004800557213 */ /* 0x000fe20000000000 */
[----:B------:R-:W-:Y:S01]  /*0e10*/  IMAD.MOV.U32 R3, RZ, RZ, R9 ;  /* 0x000000ffff037224 */ /* 0x000fe200078e0009 */
[----:B------:R-:W-:Y:S01]  /*0e20*/  LOP3.LUT R233, R0, 0x58, RZ, 0xfc, !PT ;  /* 0x0000005800e97812 */ /* 0x000fe200078efcff */
[----:B------:R-:W-:Y:S01]  /*0e30*/  IMAD.HI.U32 R7, R6, R13, RZ ;  /* 0x0000000d06077227 */ /* 0x000fe200078e00ff */
[----:B------:R-:W-:-:S02]  /*0e40*/  LOP3.LUT R232, R0, 0x54, RZ, 0xfc, !PT ;  /* 0x0000005400e87812 */ /* 0x000fc400078efcff */
[C---:B------:R-:W-:Y:S01]  /*0e50*/  LOP3.LUT R231, R0.reuse, 0x50, RZ, 0xfc, !PT ;  /* 0x0000005000e77812 */ /* 0x040fe200078efcff */
[----:B------:R-:W-:Y:S01]  /*0e60*/  @!P6 IMAD.IADD R5, R5, 0x1, -R4 ;  /* 0x000000010505e824 */ /* 0x000fe200078e0a04 */
[----:B------:R-:W-:Y:S01]  /*0e70*/  LOP3.LUT R230, R0, 0x4c, RZ, 0xfc, !PT ;  /* 0x0000004c00e67812 */ /* 0x000fe200078efcff */
[----:B------:R-:W-:Y:S02]  /*0e80*/  @!P2 IMAD.MOV R3, RZ, RZ, -R3 ;  /* 0x000000ffff03a224 */ /* 0x000fe400078e0a03 */
[----:B------:R-:W-:Y:S01]  /*0e90*/  IMAD.HI.U32 R8, R6, R15, RZ ;  /* 0x0000000f06087227 */ /* 0x000fe200078e00ff */
[----:B------:R-:W-:Y:S02]  /*0ea0*/  @!P0 LOP3.LUT R3, RZ, R44, RZ, 0x33, !PT ;  /* 0x0000002cff038212 */ /* 0x000fe400078e33ff */
[----:B------:R-:W-:Y:S01]  /*0eb0*/  ISETP.GT.U32.AND P0, PT, R4, R5, PT ;  /* 0x000000050400720c */ /* 0x000fe20003f04070 */
[----:B------:R-:W-:Y:S01]  /*0ec0*/  IMAD.MOV R12, RZ, RZ, -R7 ;  /* 0x000000ffff0c7224 */ /* 0x000fe200078e0a07 */
[----:B------:R-:W-:Y:S01]  /*0ed0*/  IADD3 R14, PT, PT, -R8, RZ, RZ ;  /* 0x000000ff080e7210 */ /* 0x000fe20007ffe1ff */
[----:B------:R-:W-:-:S02]  /*0ee0*/  IMAD R7, R4, R10, R11 ;  /* 0x0000000a04077224 */ /* 0x000fc400078e020b */
[C---:B------:R-:W-:Y:S02]  /*0ef0*/  IMAD R8, R4.reuse, R12, R13 ;  /* 0x0000000c04087224 */ /* 0x040fe400078e020d */
[C---:B------:R-:W-:Y:S01]  /*0f00*/  IMAD R9, R4.reuse, R14, R15 ;  /* 0x0000000e04097224 */ /* 0x040fe200078e020f */
[----:B------:R-:W-:Y:S01]  /*0f10*/  ISETP.GT.U32.AND P6, PT, R4, R7, PT ;  /* 0x000000070400720c */ /* 0x000fe20003fc4070 */
[----:B------:R-:W-:Y:S01]  /*0f20*/  VIADD R12, R2, 0x3b ;  /* 0x0000003b020c7836 */ /* 0x000fe20000000000 */
[----:B------:R-:W-:Y:S01]  /*0f30*/  ISETP.GT.U32.AND P2, PT, R4, R8, PT ;  /* 0x000000080400720c */ /* 0x000fe20003f44070 */
[----:B------:R-:W-:Y:S02]  /*0f40*/  VIADD R14, R2, 0x3a ;  /* 0x0000003a020e7836 */ /* 0x000fe40000000000 */
[----:B------:R-:W-:Y:S01]  /*0f50*/  @!P0 IMAD.IADD R5, R5, 0x1, -R4 ;  /* 0x0000000105058824 */ /* 0x000fe200078e0a04 */
[----:B------:R-:W-:Y:S01]  /*0f60*/  ISETP.GT.U32.AND P0, PT, R4, R9, PT ;  /* 0x000000090400720c */ /* 0x000fe20003f04070 */
[----:B------:R-:W-:Y:S01]  /*0f70*/  IMAD.HI.U32 R13, R6, R19, RZ ;  /* 0x00000013060d7227 */ /* 0x000fe200078e00ff */
[----:B------:R-:W-:-:S02]  /*0f80*/  IABS R11, R12 ;  /* 0x0000000c000b7213 */ /* 0x000fc40000000000 */
[----:B------:R-:W-:Y:S01]  /*0f90*/  IABS R15, R14 ;  /* 0x0000000e000f7213 */ /* 0x000fe20000000000 */
[----:B------:R-:W-:Y:S01]  /*0fa0*/  @!P3 IMAD.MOV R5, RZ, RZ, -R5 ;  /* 0x000000ffff05b224 */ /* 0x000fe200078e0a05 */
[----:B------:R-:W-:Y:S01]  /*0fb0*/  ISETP.GE.AND P3, PT, R12, RZ, PT ;  /* 0x000000ff0c00720c */ /* 0x000fe20003f66270 */
[--C-:B------:R-:W-:Y:S02]  /*0fc0*/  @!P6 IMAD.IADD R7, R7, 0x1, -R4.reuse ;  /* 0x000000010707e824 */ /* 0x100fe400078e0a04 */
[----:B------:R-:W-:Y:S01]  /*0fd0*/  IMAD.HI.U32 R10, R6, R11, RZ ;  /* 0x0000000b060a7227 */ /* 0x000fe200078e00ff */
[----:B------:R-:W-:Y:S02]  /*0fe0*/  @!P2 IADD3 R8, PT, PT, R8, -R4, RZ ;  /* 0x800000040808a210 */ /* 0x000fe40007ffe0ff */
[C---:B------:R-:W-:Y:S01]  /*0ff0*/  ISETP.GT.U32.AND P6, PT, R4.reuse, R7, PT ;  /* 0x000000070400720c */ /* 0x040fe20003fc4070 */
[----:B------:R-:W-:Y:S01]  /*1000*/  @!P0 IMAD.IADD R9, R9, 0x1, -R4 ;  /* 0x0000000109098824 */ /* 0x000fe200078e0a04 */
[----:B------:R-:W-:Y:S01]  /*1010*/  ISETP.GT.U32.AND P2, PT, R4, R8, PT ;  /* 0x000000080400720c */ /* 0x000fe20003f44070 */
[----:B------:R-:W-:-:S02]  /*1020*/  IMAD.MOV R10, RZ, RZ, -R10 ;  /* 0x000000ffff0a7224 */ /* 0x000fc400078e0a0a */
[----:B------:R-:W-:Y:S01]  /*1030*/  IMAD.HI.U32 R12, R6, R17, RZ ;  /* 0x00000011060c7227 */ /* 0x000fe200078e00ff */
[----:B------:R-:W-:-:S03]  /*1040*/  ISETP.GT.U32.AND P0, PT, R4, R9, PT ;  /* 0x000000090400720c */ /* 0x000fc60003f04070 */
[----:B------:R-:W-:Y:S02]  /*1050*/  IMAD R10, R4, R10, R11 ;  /* 0x0000000a040a7224 */ /* 0x000fe400078e020b */
[----:B------:R-:W-:-:S04]  /*1060*/  IMAD.HI.U32 R11, R6, R15, RZ ;  /* 0x0000000f060b7227 */ /* 0x000fc800078e00ff */
[----:B------:R-:W-:Y:S01]  /*1070*/  @!P6 IMAD.IADD R7, R7, 0x1, -R4 ;  /* 0x000000010707e824 */ /* 0x000fe200078e0a04 */
[C---:B------:R-:W-:Y:S01]  /*1080*/  ISETP.GT.U32.AND P6, PT, R4.reuse, R10, PT ;  /* 0x0000000a0400720c */ /* 0x040fe20003fc4070 */
[----:B------:R-:W-:Y:S02]  /*1090*/  IMAD.MOV R12, RZ, RZ, -R12 ;  /* 0x000000ffff0c7224 */ /* 0x000fe400078e0a0c */
[----:B------:R-:W-:Y:S02]  /*10a0*/  IMAD.MOV R11, RZ, RZ, -R11 ;  /* 0x000000ffff0b7224 */ /* 0x000fe400078e0a0b */
[----:B------:R-:W-:Y:S02]  /*10b0*/  IMAD.MOV R13, RZ, RZ, -R13 ;  /* 0x000000ffff0d7224 */ /* 0x000fe400078e0a0d */
[C---:B------:R-:W-:Y:S02]  /*10c0*/  IMAD R12, R4.reuse, R12, R17 ;  /* 0x0000000c040c7224 */ /* 0x040fe400078e0211 */
[C---:B------:R-:W-:Y:S01]  /*10d0*/  IMAD R11, R4.reuse, R11, R15 ;  /* 0x0000000b040b7224 */ /* 0x040fe200078e020f */
[----:B------:R-:W-:Y:S01]  /*10e0*/  IABS R15, R20 ;  /* 0x00000014000f7213 */ /* 0x000fe20000000000 */
[----:B------:R-:W-:-:S02]  /*10f0*/  IMAD R13, R4, R13, R19 ;  /* 0x0000000d040d7224 */ /* 0x000fc400078e0213 */
[--C-:B------:R-:W-:Y:S01]  /*1100*/  @!P0 IMAD.IADD R9, R9, 0x1, -R4.reuse ;  /* 0x0000000109098824 */ /* 0x100fe200078e0a04 */
[----:B------:R-:W-:Y:S01]  /*1110*/  ISETP.GT.U32.AND P0, PT, R4, R12, PT ;  /* 0x0000000c0400720c */ /* 0x000fe20003f04070 */
[----:B------:R-:W-:Y:S01]  /*1120*/  @!P2 IMAD.IADD R8, R8, 0x1, -R4 ;  /* 0x000000010808a824 */ /* 0x000fe200078e0a04 */
[----:B------:R-:W-:Y:S01]  /*1130*/  @!P6 IADD3 R10, PT, PT, R10, -R4, RZ ;  /* 0x800000040a0ae210 */ /* 0x000fe20007ffe0ff */
[----:B------:R-:W-:Y:S01]  /*1140*/  @!P1 IMAD.MOV R7, RZ, RZ, -R7 ;  /* 0x000000ffff079224 */ /* 0x000fe200078e0a07 */
[C---:B------:R-:W-:Y:S01]  /*1150*/  ISETP.GT.U32.AND P1, PT, R4.reuse, R11, PT ;  /* 0x0000000b0400720c */ /* 0x040fe20003f24070 */
[----:B------:R-:W-:Y:S01]  /*1160*/  @!P5 IMAD.MOV R9, RZ, RZ, -R9 ;  /* 0x000000ffff09d224 */ /* 0x000fe200078e0a09 */
[C---:B------:R-:W-:Y:S01]  /*1170*/  ISETP.GT.U32.AND P5, PT, R4.reuse, R13, PT ;  /* 0x0000000d0400720c */ /* 0x040fe20003fa4070 */
[----:B------:R-:W-:Y:S01]  /*1180*/  @!P4 IMAD.MOV R8, RZ, RZ, -R8 ;  /* 0x000000ffff08c224 */ /* 0x000fe200078e0a08 */
[----:B------:R-:W-:Y:S01]  /*1190*/  ISETP.GT.U32.AND P6, PT, R4, R10, PT ;  /* 0x0000000a0400720c */ /* 0x000fe20003fc4070 */
[----:B------:R-:W-:Y:S01]  /*11a0*/  VIADD R44, R2, 0x1e ;  /* 0x0000001e022c7836 */ /* 0x000fe20000000000 */
[----:B------:R-:W-:Y:S01]  /*11b0*/  ISETP.GE.AND P4, PT, R16, RZ, PT ;  /* 0x000000ff1000720c */ /* 0x000fe20003f86270 */
[----:B------:R-:W-:Y:S01]  /*11c0*/  VIADD R16, R2, 0x36 ;  /* 0x0000003602107836 */ /* 0x000fe20000000000 */
[----:B------:R-:W-:Y:S01]  /*11d0*/  ISETP.GE.AND P2, PT, R14, RZ, PT ;  /* 0x000000ff0e00720c */ /* 0x000fe20003f46270 */
[----:B------:R-:W-:-:S03]  /*11e0*/  IMAD.HI.U32 R14, R6, R15, RZ ;  /* 0x0000000f060e7227 */ /* 0x000fc600078e00ff */
[----:B------:R-:W-:Y:S01]  /*11f0*/  IABS R17, R16 ;  /* 0x0000001000117213 */ /* 0x000fe20000000000 */
[----:B------:R-:W-:Y:S02]  /*1200*/  @!P0 IMAD.IADD R12, R12, 0x1, -R4 ;  /* 0x000000010c0c8824 */ /* 0x000fe400078e0a04 */
[----:B------:R-:W-:Y:S01]  /*1210*/  IMAD.MOV R14, RZ, RZ, -R14 ;  /* 0x000000ffff0e7224 */ /* 0x000fe200078e0a0e */
[----:B------:R-:W-:Y:S01]  /*1220*/  @!P5 IADD3 R13, PT, PT, R13, -R4, RZ ;  /* 0x800000040d0dd210 */ /* 0x000fe20007ffe0ff */
[----:B------:R-:W-:Y:S01]  /*1230*/  @!P1 IMAD.IADD R11, R11, 0x1, -R4 ;  /* 0x000000010b0b9824 */ /* 0x000fe200078e0a04 */
[C---:B------:R-:W-:Y:S01]  /*1240*/  ISETP.GT.U32.AND P5, PT, R4.reuse, R12, PT ;  /* 0x0000000c0400720c */ /* 0x040fe20003fa4070 */
[----:B------:R-:W-:Y:S01]  /*1250*/  IMAD R14, R4, R14, R15 ;  /* 0x0000000e040e7224 */ /* 0x000fe200078e020f */
[----:B------:R-:W-:Y:S01]  /*1260*/  ISETP.GE.AND P1, PT, R20, RZ, PT ;  /* 0x000000ff1400720c */ /* 0x000fe20003f26270 */
[----:B------:R-:W-:Y:S01]  /*1270*/  IMAD.HI.U32 R15, R6, R17, RZ ;  /* 0x00000011060f7227 */ /* 0x000fe200078e00ff */
[----:B------:R-:W-:-:S03]  /*1280*/  ISETP.GT.U32.AND P0, PT, R4, R11, PT ;  /* 0x0000000b0400720c */ /* 0x000fc60003f04070 */
[----:B------:R-:W-:Y:S01]  /*1290*/  @!P6 IMAD.IADD R10, R10, 0x1, -R4 ;  /* 0x000000010a0ae824 */ /* 0x000fe200078e0a04 */
[----:B------:R-:W-:Y:S01]  /*12a0*/  ISETP.GE.AND P6, PT, R18, RZ, PT ;  /* 0x000000ff1200720c */ /* 0x000fe20003fc6270 */
[----:B------:R-:W-:Y:S02]  /*12b0*/  IMAD.MOV R15, RZ, RZ, -R15 ;  /* 0x000000ffff0f7224 */ /* 0x000fe400078e0a0f */
[----:B------:R-:W-:Y:S01]  /*12c0*/  @!P3 IMAD.MOV R10, RZ, RZ, -R10 ;  /* 0x000000ffff0ab224 */ /* 0x000fe200078e0a0a */
[C---:B------:R-:W-:Y:S01]  /*12d0*/  ISETP.GT.U32.AND P3, PT, R4.reuse, R13, PT ;  /* 0x0000000d0400720c */ /* 0x040fe20003f64070 */
[----:B------:R-:W-:Y:S02]  /*12e0*/  IMAD R15, R4, R15, R17 ;  /* 0x0000000f040f7224 */ /* 0x000fe400078e0211 */
[----:B------:R-:W-:Y:S02]  /*12f0*/  VIADD R18, R2, 0x35 ;  /* 0x0000003502127836 */ /* 0x000fe40000000000 */
[--C-:B------:R-:W-:Y:S01]  /*1300*/  @!P5 IMAD.IADD R12, R12, 0x1, -R4.reuse ;  /* 0x000000010c0cd824 */ /* 0x100fe200078e0a04 */
[----:B------:R-:W-:Y:S01]  /*1310*/  ISETP.GT.U32.AND P5, PT, R4, R15, PT ;  /* 0x0000000f0400720c */ /* 0x000fe20003fa4070 */
[----:B------:R-:W-:Y:S01]  /*1320*/  @!P0 IMAD.IADD R11, R11, 0x1, -R4 ;  /* 0x000000010b0b8824 */ /* 0x000fe200078e0a04 */
[----:B------:R-:W-:Y:S01]  /*1330*/  IABS R19, R18 ;  /* 0x0000001200137213 */ /* 0x000fe20000000000 */
[----:B------:R-:W-:Y:S01]  /*1340*/  VIADD R20, R2, 0x34 ;  /* 0x0000003402147836 */ /* 0x000fe20000000000 */
[----:B------:R-:W-:Y:S01]  /*1350*/  ISETP.GT.U32.AND P0, PT, R4, R14, PT ;  /* 0x0000000e0400720c */ /* 0x000fe20003f04070 */
[----:B------:R-:W-:-:S02]  /*1360*/  @!P4 IMAD.MOV R12, RZ, RZ, -R12 ;  /* 0x000000ffff0cc224 */ /* 0x000fc400078e0a0c */
[----:B------:R-:W-:Y:S01]  /*1370*/  @!P3 IMAD.IADD R13, R13, 0x1, -R4 ;  /* 0x000000010d0db824 */ /* 0x000fe200078e0a04 */
[----:B------:R-:W-:Y:S01]  /*1380*/  ISETP.GE.AND P3, PT, R16, RZ, PT ;  /* 0x000000ff1000720c */ /* 0x000fe20003f66270 */
[----:B------:R-:W-:Y:S01]  /*1390*/  IMAD.HI.U32 R16, R6, R19, RZ ;  /* 0x0000001306107227 */ /* 0x000fe200078e00ff */
[----:B------:R-:W-:-:S03]  /*13a0*/  IABS R21, R20 ;  /* 0x0000001400157213 */ /* 0x000fc60000000000 */
[----:B------:R-:W-:Y:S01]  /*13b0*/  @!P5 IMAD.IADD R15, R15, 0x1, -R4 ;  /* 0x000000010f0fd824 */ /* 0x000fe200078e0a04 */
[----:B------:R-:W-:Y:S01]  /*13c0*/  IADD3 R16, PT, PT, -R16, RZ, RZ ;  /* 0x000000ff10107210 */ /* 0x000fe20007ffe1ff */
[----:B------:R-:W-:-:S03]  /*13d0*/  IMAD.HI.U32 R17, R6, R21, RZ ;  /* 0x0000001506117227 */ /* 0x000fc600078e00ff */
[----:B------:R-:W-:Y:S01]  /*13e0*/  ISETP.GT.U32.AND P5, PT, R4, R15, PT ;  /* 0x0000000f0400720c */ /* 0x000fe20003fa4070 */
[----:B------:R-:W-:Y:S01]  /*13f0*/  @!P0 IMAD.IADD R14, R14, 0x1, -R4 ;  /* 0x000000010e0e8824 */ /* 0x000fe200078e0a04 */
[----:B------:R-:W-:Y:S01]  /*1400*/  ISETP.GE.AND P0, PT, R18, RZ, PT ;  /* 0x000000ff1200720c */ /* 0x000fe20003f06270 */
[----:B------:R-:W-:-:S04]  /*1410*/  IMAD.HI.U32 R18, R6, R23, RZ ;  /* 0x0000001706127227 */ /* 0x000fc800078e00ff */
[----:B------:R-:W-:Y:S02]  /*1420*/  IMAD.MOV R17, RZ, RZ, -R17 ;  /* 0x000000ffff117224 */ /* 0x000fe400078e0a11 */
[C---:B------:R-:W-:Y:S02]  /*1430*/  IMAD R16, R4.reuse, R16, R19 ;  /* 0x0000001004107224 */ /* 0x040fe400078e0213 */
[----:B------:R-:W-:Y:S02]  /*1440*/  IMAD.MOV R18, RZ, RZ, -R18 ;  /* 0x000000ffff127224 */ /* 0x000fe400078e0a12 */
[C---:B------:R-:W-:Y:S01]  /*1450*/  IMAD R17, R4.reuse, R17, R21 ;  /* 0x0000001104117224 */ /* 0x040fe200078e0215 */
[C---:B------:R-:W-:Y:S01]  /*1460*/  ISETP.GT.U32.AND P4, PT, R4.reuse, R16, PT ;  /* 0x000000100400720c */ /* 0x040fe20003f84070 */
[C---:B------:R-:W-:Y:S01]  /*1470*/  IMAD R18, R4.reuse, R18, R23 ;  /* 0x0000001204127224 */ /* 0x040fe200078e0217 */
[----:B------:R-:W-:Y:S01]  /*1480*/  @!P5 IADD3 R15, PT, PT, R15, -R4, RZ ;  /* 0x800000040f0fd210 */ /* 0x000fe20007ffe0ff */
[----:B------:R-:W-:Y:S01]  /*1490*/  @!P6 IMAD.MOV R13, RZ, RZ, -R13 ;  /* 0x000000ffff0de224 */ /* 0x000fe200078e0a0d */
[C---:B------:R-:W-:Y:S01]  /*14a0*/  ISETP.GT.U32.AND P6, PT, R4.reuse, R17, PT ;  /* 0x000000110400720c */ /* 0x040fe20003fc4070 */
[----:B------:R-:W-:Y:S01]  /*14b0*/  @!P2 IMAD.MOV R11, RZ, RZ, -R11 ;  /* 0x000000ffff0ba224 */ /* 0x000fe200078e0a0b */
[C---:B------:R-:W-:Y:S01]  /*14c0*/  ISETP.GT.U32.AND P2, PT, R4.reuse, R14, PT ;  /* 0x0000000e0400720c */ /* 0x040fe20003f44070 */
[----:B------:R-:W-:Y:S01]  /*14d0*/  @!P3 IMAD.MOV R15, RZ, RZ, -R15 ;  /* 0x000000ffff0fb224 */ /* 0x000fe200078e0a0f */
[----:B------:R-:W-:Y:S01]  /*14e0*/  ISETP.GT.U32.AND P5, PT, R4, R18, PT ;  /* 0x000000120400720c */ /* 0x000fe20003fa4070 */
[C---:B------:R-:W-:Y:S01]  /*14f0*/  VIADD R74, R2.reuse, 0x2 ;  /* 0x00000002024a7836 */ /* 0x040fe20000000000 */
[----:B------:R-:W-:Y:S01]  /*1500*/  IABS R21, R24 ;  /* 0x0000001800157213 */ /* 0x000fe20000000000 */
[----:B------:R-:W-:Y:S01]  /*1510*/  VIADD R76, R2, 0x1 ;  /* 0x00000001024c7836 */ /* 0x000fe20000000000 */
[----:B------:R-:W-:Y:S01]  /*1520*/  IABS R23, R26 ;  /* 0x0000001a00177213 */ /* 0x000fe20000000000 */
[----:B------:R-:W-:Y:S01]  /*1530*/  @!P4 IMAD.IADD R16, R16, 0x1, -R4 ;  /* 0x000000011010c824 */ /* 0x000fe200078e0a04 */
[----:B------:R-:W-:Y:S01]  /*1540*/  ISETP.GE.AND P4, PT, R22, RZ, PT ;  /* 0x000000ff1600720c */ /* 0x000fe20003f86270 */
[----:B------:R-:W-:Y:S01]  /*1550*/  IMAD.HI.U32 R19, R6, R21, RZ ;  /* 0x0000001506137227 */ /* 0x000fe200078e00ff */
[----:B------:R-:W-:-:S02]  /*1560*/  IABS R91, R74 ;  /* 0x0000004a005b7213 */ /* 0x000fc40000000000 */
[----:B------:R-:W-:Y:S01]  /*1570*/  IABS R93, R76 ;  /* 0x0000004c005d7213 */ /* 0x000fe20000000000 */
[--C-:B------:R-:W-:Y:S01]  /*1580*/  @!P6 IMAD.IADD R17, R17, 0x1, -R4.reuse ;  /* 0x000000011111e824 */ /* 0x100fe200078e0a04 */
[----:B------:R-:W-:Y:S01]  /*1590*/  ISETP.GT.U32.AND P6, PT, R4, R16, PT ;  /* 0x000000100400720c */ /* 0x000fe20003fc4070 */
[--C-:B------:R-:W-:Y:S01]  /*15a0*/  @!P2 IMAD.IADD R14, R14, 0x1, -R4.reuse ;  /* 0x000000010e0ea824 */ /* 0x100fe200078e0a04 */
[----:B------:R-:W-:Y:S01]  /*15b0*/  ISETP.GE.AND P2, PT, R20, RZ, PT ;  /* 0x000000ff1400720c */ /* 0x000fe20003f46270 */
[----:B------:R-:W-:Y:S01]  /*15c0*/  @!P5 IMAD.IADD R18, R18, 0x1, -R4 ;  /* 0x000000011212d824 */ /* 0x000fe200078e0a04 */
[----:B------:R-:W-:Y:S01]  /*15d0*/  ISETP.GT.U32.AND P5, PT, R4, R17, PT ;  /* 0x000000110400720c */ /* 0x000fe20003fa4070 */
[----:B------:R-:W-:Y:S02]  /*15e0*/  IMAD.MOV R19, RZ, RZ, -R19 ;  /* 0x000000ffff137224 */ /* 0x000fe400078e0a13 */
[----:B------:R-:W-:-:S04]  /*15f0*/  IMAD.HI.U32 R20, R6, R23, RZ ;  /* 0x0000001706147227 */ /* 0x000fc800078e00ff */
[----:B------:R-:W-:Y:S02]  /*1600*/  IMAD R19, R4, R19, R21 ;  /* 0x0000001304137224 */ /* 0x000fe400078e0215 */
[----:B------:R-:W-:Y:S02]  /*1610*/  IMAD.MOV R20, RZ, RZ, -R20 ;  /* 0x000000ffff147224 */ /* 0x000fe400078e0a14 */
[--C-:B------:R-:W-:Y:S01]  /*1620*/  @!P6 IMAD.IADD R16, R16, 0x1, -R4.reuse ;  /* 0x000000011010e824 */ /* 0x100fe200078e0a04 */
[C---:B------:R-:W-:Y:S01]  /*1630*/  ISETP.GT.U32.AND P6, PT, R4.reuse, R19, PT ;  /* 0x000000130400720c */ /* 0x040fe20003fc4070 */
[----:B------:R-:W-:Y:S01]  /*1640*/  IMAD R20, R4, R20, R23 ;  /* 0x0000001404147224 */ /* 0x000fe200078e0217 */
[----:B------:R-:W-:Y:S01]  /*1650*/  IABS R23, R30 ;  /* 0x0000001e00177213 */ /* 0x000fe20000000000 */
[----:B------:R-:W-:Y:S02]  /*1660*/  @!P5 IMAD.IADD R17, R17, 0x1, -R4 ;  /* 0x000000011111d824 */ /* 0x000fe400078e0a04 */
[----:B------:R-:W-:Y:S01]  /*1670*/  IMAD.HI.U32 R21, R6, R25, RZ ;  /* 0x0000001906157227 */ /* 0x000fe200078e00ff */
[----:B------:R-:W-:-:S02]  /*1680*/  ISETP.GT.U32.AND P5, PT, R4, R20, PT ;  /* 0x000000140400720c */ /* 0x000fc40003fa4070 */
[----:B------:R-:W-:Y:S01]  /*1690*/  @!P2 IADD3 R17, PT, PT, -R17, RZ, RZ ;  /* 0x000000ff1111a210 */ /* 0x000fe20007ffe1ff */
[----:B------:R-:W-:Y:S01]  /*16a0*/  IMAD.MOV R21, RZ, RZ, -R21 ;  /* 0x000000ffff157224 */ /* 0x000fe200078e0a15 */
[----:B------:R-:W-:Y:S01]  /*16b0*/  ISETP.GE.AND P2, PT, R28, RZ, PT ;  /* 0x000000ff1c00720c */ /* 0x000fe20003f46270 */
[----:B------:R-:W-:-:S04]  /*16c0*/  IMAD.HI.U32 R22, R6, R27, RZ ;  /* 0x0000001b06167227 */ /* 0x000fc800078e00ff */
[----:B------:R-:W-:Y:S01]  /*16d0*/  @!P6 IMAD.IADD R19, R19, 0x1, -R4 ;  /* 0x000000011313e824 */ /* 0x000fe200078e0a04 */
[----:B------:R-:W-:Y:S01]  /*16e0*/  ISETP.GE.AND P6, PT, R26, RZ, PT ;  /* 0x000000ff1a00720c */ /* 0x000fe20003fc6270 */
[----:B------:R-:W-:Y:S01]  /*16f0*/  @!P1 IMAD.MOV R14, RZ, RZ, -R14 ;  /* 0x000000ffff0e9224 */ /* 0x000fe200078e0a0e */
[----:B------:R-:W-:Y:S01]  /*1700*/  ISETP.GT.U32.AND P1, PT, R4, R18, PT ;  /* 0x000000120400720c */ /* 0x000fe20003f24070 */
[----:B------:R-:W-:Y:S01]  /*1710*/  @!P5 IMAD.IADD R20, R20, 0x1, -R4 ;  /* 0x000000011414d824 */ /* 0x000fe200078e0a04 */
[C---:B------:R-:W-:Y:S01]  /*1720*/  ISETP.GT.U32.AND P5, PT, R4.reuse, R19, PT ;  /* 0x000000130400720c */ /* 0x040fe20003fa4070 */
[C---:B------:R-:W-:Y:S02]  /*1730*/  IMAD R21, R4.reuse, R21, R25 ;  /* 0x0000001504157224 */ /* 0x040fe400078e0219 */
[----:B------:R-:W-:Y:S02]  /*1740*/  IMAD.MOV R22, RZ, RZ, -R22 ;  /* 0x000000ffff167224 */ /* 0x000fe400078e0a16 */
[----:B------:R-:W-:Y:S01]  /*1750*/  IMAD.MOV.U32 R25, RZ, RZ, R23 ;  /* 0x000000ffff197224 */ /* 0x000fe200078e0017 */
[C---:B------:R-:W-:Y:S01]  /*1760*/  ISETP.GT.U32.AND P3, PT, R4.reuse, R21, PT ;  /* 0x000000150400720c */ /* 0x040fe20003f64070 */
[----:B------:R-:W-:-:S02]  /*1770*/  IMAD R22, R4, R22, R27 ;  /* 0x0000001604167224 */ /* 0x000fc400078e021b */
[----:B------:R-:W-:Y:S02]  /*1780*/  VIADD R26, R2, 0x2d ;  /* 0x0000002d021a7836 */ /* 0x000fe40000000000 */
[----:B------:R-:W-:-:S04]  /*1790*/  IMAD.HI.U32 R23, R6, R25, RZ ;  /* 0x0000001906177227 */ /* 0x000fc800078e00ff */
[--C-:B------:R-:W-:Y:S01]  /*17a0*/  @!P5 IMAD.IADD R19, R19, 0x1, -R4.reuse ;  /* 0x000000011313d824 */ /* 0x100fe200078e0a04 */
[----:B------:R-:W-:Y:S01]  /*17b0*/  ISETP.GT.U32.AND P5, PT, R4, R22, PT ;  /* 0x000000160400720c */ /* 0x000fe20003fa4070 */
[----:B------:R-:W-:Y:S01]  /*17c0*/  @!P1 IMAD.IADD R18, R18, 0x1, -R4 ;  /* 0x0000000112129824 */ /* 0x000fe200078e0a04 */
[----:B------:R-:W-:Y:S01]  /*17d0*/  ISETP.GE.AND P1, PT, R24, RZ, PT ;  /* 0x000000ff1800720c */ /* 0x000fe20003f26270 */
[----:B------:R-:W-:Y:S01]  /*17e0*/  @!P0 IMAD.MOV R16, RZ, RZ, -R16 ;  /* 0x000000ffff108224 */ /* 0x000fe200078e0a10 */
[----:B------:R-:W-:Y:S01]  /*17f0*/  ISETP.GT.U32.AND P0, PT, R4, R20, PT ;  /* 0x000000140400720c */ /* 0x000fe20003f04070 */
[----:B------:R-:W-:Y:S01]  /*1800*/  IMAD.MOV R23, RZ, RZ, -R23 ;  /* 0x000000ffff177224 */ /* 0x000fe200078e0a17 */
[----:B------:R-:W-:Y:S01]  /*1810*/  IABS R24, R26 ;  /* 0x0000001a00187213 */ /* 0x000fe20000000000 */
[----:B------:R-:W-:Y:S01]  /*1820*/  @!P3 IMAD.IADD R21, R21, 0x1, -R4 ;  /* 0x000000011515b824 */ /* 0x000fe200078e0a04 */
[----:B------:R-:W-:Y:S01]  /*1830*/  ISETP.GE.AND P3, PT, R26, RZ, PT ;  /* 0x000000ff1a00720c */ /* 0x000fe20003f66270 */
[----:B------:R-:W-:-:S02]  /*1840*/  IMAD R23, R4, R23, R25 ;  /* 0x0000001704177224 */ /* 0x000fc400078e0219 */
[----:B------:R-:W-:Y:S02]  /*1850*/  IMAD.MOV.U32 R25, RZ, RZ, R24 ;  /* 0x000000ffff197224 */ /* 0x000fe400078e0018 */
[----:B------:R-:W-:Y:S01]  /*1860*/  @!P5 IMAD.IADD R22, R22, 0x1, -R4 ;  /* 0x000000011616d824 */ /* 0x000fe200078e0a04 */
[----:B------:R-:W-:Y:S01]  /*1870*/  ISETP.GT.U32.AND P5, PT, R4, R21, PT ;  /* 0x000000150400720c */ /* 0x000fe20003fa4070 */
[----:B------:R-:W-:-:S04]  /*1880*/  IMAD.HI.U32 R24, R6, R25, RZ ;  /* 0x0000001906187227 */ /* 0x000fc800078e00ff */
[----:B------:R-:W-:Y:S01]  /*1890*/  @!P0 IMAD.IADD R20, R20, 0x1, -R4 ;  /* 0x0000000114148824 */ /* 0x000fe200078e0a04 */
[----:B------:R-:W-:Y:S01]  /*18a0*/  ISETP.GE.AND P0, PT, R30, RZ, PT ;  /* 0x000000ff1e00720c */ /* 0x000fe20003f06270 */
[----:B------:R-:W-:Y:S01]  /*18b0*/  IMAD.MOV R24, RZ, RZ, -R24 ;  /* 0x000000ffff187224 */ /* 0x000fe200078e0a18 */
[----:B------:R-:W-:Y:S01]  /*18c0*/  IADD3 R30, PT, PT, R2, 0x2a, RZ ;  /* 0x0000002a021e7810 */ /* 0x000fe20007ffe0ff */
[----:B------:R-:W-:Y:S01]  /*18d0*/  @!P6 IMAD.MOV R20, RZ, RZ, -R20 ;  /* 0x000000ffff14e224 */ /* 0x000fe200078e0a14 */
[C---:B------:R-:W-:Y:S01]  /*18e0*/  ISETP.GT.U32.AND P6, PT, R4.reuse, R23, PT ;  /* 0x000000170400720c */ /* 0x040fe20003fc4070 */
[C---:B------:R-:W-:Y:S01]  /*18f0*/  IMAD R24, R4.reuse, R24, R25 ;  /* 0x0000001804187224 */ /* 0x040fe200078e0219 */
[----:B------:R-:W-:Y:S01]  /*1900*/  IABS R33, R30 ;  /* 0x0000001e00217213 */ /* 0x000fe20000000000 */
[----:B------:R-:W-:Y:S02]  /*1910*/  @!P5 IMAD.IADD R21, R21, 0x1, -R4 ;  /* 0x000000011515d824 */ /* 0x000fe400078e0a04 */
[----:B------:R-:W-:Y:S01]  /*1920*/  @!P1 IMAD.MOV R19, RZ, RZ, -R19 ;  /* 0x000000ffff139224 */ /* 0x000fe200078e0a13 */
[----:B------:R-:W-:Y:S01]  /*1930*/  ISETP.GT.U32.AND P5, PT, R4, R24, PT ;  /* 0x000000180400720c */ /* 0x000fe20003fa4070 */
[----:B------:R-:W-:Y:S01]  /*1940*/  VIADD R27, R2, 0x2c ;  /* 0x0000002c021b7836 */ /* 0x000fe20000000000 */
[----:B------:R-:W-:Y:S01]  /*1950*/  ISETP.GT.U32.AND P1, PT, R4, R22, PT ;  /* 0x000000160400720c */ /* 0x000fe20003f24070 */
[----:B------:R-:W-:-:S02]  /*1960*/  VIADD R28, R2, 0x2b ;  /* 0x0000002b021c7836 */ /* 0x000fc40000000000 */
[----:B------:R-:W-:Y:S01]  /*1970*/  @!P4 IMAD.MOV R18, RZ, RZ, -R18 ;  /* 0x000000ffff12c224 */ /* 0x000fe200078e0a12 */
[----:B------:R-:W-:Y:S01]  /*1980*/  ISETP.GE.AND P4, PT, R29, RZ, PT ;  /* 0x000000ff1d00720c */ /* 0x000fe20003f86270 */
[--C-:B------:R-:W-:Y:S01]  /*1990*/  @!P6 IMAD.IADD R23, R23, 0x1, -R4.reuse ;  /* 0x000000011717e824 */ /* 0x100fe200078e0a04 */
[----:B------:R-:W-:Y:S01]  /*19a0*/  IABS R29, R27 ;  /* 0x0000001b001d7213 */ /* 0x000fe20000000000 */
[----:B------:R-:W-:Y:S01]  /*19b0*/  @!P2 IMAD.MOV R21, RZ, RZ, -R21 ;  /* 0x000000ffff15a224 */ /* 0x000fe200078e0a15 */
[----:B------:R-:W-:Y:S01]  /*19c0*/  IABS R31, R28 ;  /* 0x0000001c001f7213 */ /* 0x000fe20000000000 */
[----:B-1----:R-:W-:Y:S01]  /*19d0*/  IMAD R228, R3, UR12, RZ ;  /* 0x0000000c03e47c24 */ /* 0x002fe2000f8e02ff */
[----:B------:R-:W-:Y:S01]  /*19e0*/  ISETP.GE.AND P6, PT, R28, RZ, PT ;  /* 0x000000ff1c00720c */ /* 0x000fe20003fc6270 */
[----:B------:R-:W-:Y:S01]  /*19f0*/  IMAD.HI.U32 R25, R6, R29, RZ ;  /* 0x0000001d06197227 */ /* 0x000fe200078e00ff */
[----:B------:R-:W1:Y:S03]  /*1a00*/  LDCU UR12, c[0x0][0x3a8] ;  /* 0x00007500ff0c77ac */ /* 0x000e660008000800 */
[----:B------:R-:W-:Y:S01]  /*1a10*/  @!P5 IMAD.IADD R24, R24, 0x1, -R4 ;  /* 0x000000011818d824 */ /* 0x000fe200078e0a04 */
[----:B------:R-:W-:Y:S01]  /*1a20*/  ISETP.GT.U32.AND P5, PT, R4, R23, PT ;  /* 0x000000170400720c */ /* 0x000fe20003fa4070 */
[----:B------:R-:W-:-:S03]  /*1a30*/  IMAD.HI.U32 R26, R6, R31, RZ ;  /* 0x0000001f061a7227 */ /* 0x000fc600078e00ff */
[----:B------:R-:W-:Y:S01]  /*1a40*/  ISETP.GT.U32.AND P2, PT, R4, R24, PT ;  /* 0x000000180400720c */ /* 0x000fe20003f44070 */
[----:B------:R-:W-:Y:S01]  /*1a50*/  @!P1 IMAD.IADD R22, R22, 0x1, -R4 ;  /* 0x0000000116169824 */ /* 0x000fe200078e0a04 */
[----:B------:R-:W-:Y:S01]  /*1a60*/  ISETP.GE.AND P1, PT, R27, RZ, PT ;  /* 0x000000ff1b00720c */ /* 0x000fe20003f26270 */
[----:B------:R-:W-:Y:S02]  /*1a70*/  IMAD.MOV R25, RZ, RZ, -R25 ;  /* 0x000000ffff197224 */ /* 0x000fe400078e0a19 */
[----:B------:R-:W-:-:S04]  /*1a80*/  IMAD.HI.U32 R27, R6, R33, RZ ;  /* 0x00000021061b7227 */ /* 0x000fc800078e00ff */
[----:B------:R-:W-:Y:S01]  /*1a90*/  IMAD.MOV R26, RZ, RZ, -R26 ;  /* 0x000000ffff1a7224 */ /* 0x000fe200078e0a1a */
[----:B------:R-:W-:Y:S01]  /*1aa0*/  IADD3 R27, PT, PT, -R27, RZ, RZ ;  /* 0x000000ff1b1b7210 */ /* 0x000fe20007ffe1ff */
[C---:B------:R-:W-:Y:S02]  /*1ab0*/  IMAD R25, R4.reuse, R25, R29 ;  /* 0x0000001904197224 */ /* 0x040fe400078e021d */
[C---:B------:R-:W-:Y:S01]  /*1ac0*/  IMAD R26, R4.reuse, R26, R31 ;  /* 0x0000001a041a7224 */ /* 0x040fe200078e021f */
[----:B------:R-:W-:Y:S01]  /*1ad0*/  IABS R31, R32 ;  /* 0x00000020001f7213 */ /* 0x000fe20000000000 */
[----:B------:R-:W-:Y:S01]  /*1ae0*/  @!P4 IMAD.MOV R22, RZ, RZ, -R22 ;  /* 0x000000ffff16c224 */ /* 0x000fe200078e0a16 */
[C---:B------:R-:W-:Y:S01]  /*1af0*/  ISETP.GT.U32.AND P4, PT, R4.reuse, R25, PT ;  /* 0x000000190400720c */ /* 0x040fe20003f84070 */
[C---:B------:R-:W-:Y:S01]  /*1b00*/  IMAD R27, R4.reuse, R27, R33 ;  /* 0x0000001b041b7224 */ /* 0x040fe200078e0221 */
[----:B------:R-:W-:Y:S01]  /*1b10*/  IABS R33, R34 ;  /* 0x0000002200217213 */ /* 0x000fe20000000000 */
[--C-:B------:R-:W-:Y:S01]  /*1b20*/  @!P5 IMAD.IADD R23, R23, 0x1, -R4.reuse ;  /* 0x000000011717d824 */ /* 0x100fe200078e0a04 */
[----:B------:R-:W-:Y:S01]  /*1b30*/  ISETP.GT.U32.AND P5, PT, R4, R26, PT ;  /* 0x0000001a0400720c */ /* 0x000fe20003fa4070 */
[----:B------:R-:W-:Y:S01]  /*1b40*/  @!P2 IMAD.IADD R24, R24, 0x1, -R4 ;  /* 0x000000011818a824 */ /* 0x000fe200078e0a04 */
[----:B------:R-:W-:Y:S01]  /*1b50*/  ISETP.GT.U32.AND P2, PT, R4, R27, PT ;  /* 0x0000001b0400720c */ /* 0x000fe20003f44070 */
[----:B------:R-:W-:-:S04]  /*1b60*/  IMAD.HI.U32 R28, R6, R31, RZ ;  /* 0x0000001f061c7227 */ /* 0x000fc800078e00ff */
[----:B------:R-:W-:Y:S02]  /*1b70*/  IMAD.MOV R28, RZ, RZ, -R28 ;  /* 0x000000ffff1c7224 */ /* 0x000fe400078e0a1c */
[----:B------:R-:W-:Y:S01]  /*1b80*/  @!P4 IADD3 R25, PT, PT, R25, -R4, RZ ;  /* 0x800000041919c210 */ /* 0x000fe20007ffe0ff */
[----:B------:R-:W-:Y:S01]  /*1b90*/  IMAD.HI.U32 R29, R6, R33, RZ ;  /* 0x00000021061d7227 */ /* 0x000fe200078e00ff */
[----:B------:R-:W-:-:S03]  /*1ba0*/  ISETP.GE.AND P4, PT, R30, RZ, PT ;  /* 0x000000ff1e00720c */ /* 0x000fc60003f86270 */
[--C-:B------:R-:W-:Y:S01]  /*1bb0*/  @!P5 IMAD.IADD R26, R26, 0x1, -R4.reuse ;  /* 0x000000011a1ad824 */ /* 0x100fe200078e0a04 */
[C---:B------:R-:W-:Y:S01]  /*1bc0*/  ISETP.GT.U32.AND P5, PT, R4.reuse, R25, PT ;  /* 0x000000190400720c */ /* 0x040fe20003fa4070 */
[----:B------:R-:W-:Y:S02]  /*1bd0*/  @!P2 IMAD.IADD R27, R27, 0x1, -R4 ;  /* 0x000000011b1ba824 */ /* 0x000fe400078e0a04 */
[C---:B------:R-:W-:Y:S01]  /*1be0*/  IMAD R28, R4.reuse, R28, R31 ;  /* 0x0000001c041c7224 */ /* 0x040fe200078e021f */
[----:B------:R-:W-:Y:S01]  /*1bf0*/  ISETP.GT.U32.AND P2, PT, R4, R26, PT ;  /* 0x0000001a0400720c */ /* 0x000fe20003f44070 */
[----:B------:R-:W-:-:S04]  /*1c00*/  IMAD.HI.U32 R31, R6, R37, RZ ;  /* 0x00000025061f7227 */ /* 0x000fc800078e00ff */
[----:B------:R-:W-:Y:S01]  /*1c10*/  IMAD.MOV R29, RZ, RZ, -R29 ;  /* 0x000000ffff1d7224 */ /* 0x000fe200078e0a1d */
[----:B------:R-:W-:Y:S01]  /*1c20*/  IADD3 R31, PT, PT, -R31, RZ, RZ ;  /* 0x000000ff1f1f7210 */ /* 0x000fe20007ffe1ff */
[----:B------:R-:W-:Y:S01]  /*1c30*/  @!P0 IMAD.MOV R23, RZ, RZ, -R23 ;  /* 0x000000ffff178224 */ /* 0x000fe200078e0a17 */
[C---:B------:R-:W-:Y:S01]  /*1c40*/  ISETP.GT.U32.AND P0, PT, R4.reuse, R27, PT ;  /* 0x0000001b0400720c */ /* 0x040fe20003f04070 */
[C---:B------:R-:W-:Y:S01]  /*1c50*/  IMAD R29, R4.reuse, R29, R33 ;  /* 0x0000001d041d7224 */ /* 0x040fe200078e0221 */
[----:B------:R-:W-:Y:S01]  /*1c60*/  IABS R33, R39 ;  /* 0x0000002700217213 */ /* 0x000fe20000000000 */
[----:B------:R-:W-:Y:S01]  /*1c70*/  @!P5 IMAD.IADD R25, R25, 0x1, -R4 ;  /* 0x000000011919d824 */ /* 0x000fe200078e0a04 */
[----:B------:R-:W-:Y:S01]  /*1c80*/  ISETP.GT.U32.AND P5, PT, R4, R28, PT ;  /* 0x0000001c0400720c */ /* 0x000fe20003fa4070 */
[----:B------:R-:W-:-:S04]  /*1c90*/  IMAD.HI.U32 R30, R6, R35, RZ ;  /* 0x00000023061e7227 */ /* 0x000fc800078e00ff */
[----:B------:R-:W-:Y:S01]  /*1ca0*/  @!P2 IMAD.IADD R26, R26, 0x1, -R4 ;  /* 0x000000011a1aa824 */ /* 0x000fe200078e0a04 */
[C---:B------:R-:W-:Y:S01]  /*1cb0*/  ISETP.GT.U32.AND P2, PT, R4.reuse, R29, PT ;  /* 0x0000001d0400720c */ /* 0x040fe20003f44070 */
[C---:B------:R-:W-:Y:S02]  /*1cc0*/  IMAD R31, R4.reuse, R31, R37 ;  /* 0x0000001f041f7224 */ /* 0x040fe400078e0225 */
[----:B------:R-:W-:Y:S02]  /*1cd0*/  IMAD.MOV R30, RZ, RZ, -R30 ;  /* 0x000000ffff1e7224 */ /* 0x000fe400078e0a1e */
[----:B------:R-:W-:Y:S01]  /*1ce0*/  @!P6 IMAD.MOV R26, RZ, RZ, -R26 ;  /* 0x000000ffff1ae224 */ /* 0x000fe200078e0a1a */
[C---:B------:R-:W-:Y:S01]  /*1cf0*/  ISETP.GT.U32.AND P6, PT, R4.reuse, R31, PT ;  /* 0x0000001f0400720c */ /* 0x040fe20003fc4070 */
[----:B------:R-:W-:Y:S02]  /*1d00*/  IMAD R30, R4, R30, R35 ;  /* 0x0000001e041e7224 */ /* 0x000fe400078e0223 */
[----:B------:R-:W-:-:S02]  /*1d10*/  @!P5 IMAD.IADD R28, R28, 0x1, -R4 ;  /* 0x000000011c1cd824 */ /* 0x000fc400078e0a04 */
[----:B------:R-:W-:Y:S01]  /*1d20*/  @!P0 IMAD.IADD R27, R27, 0x1, -R4 ;  /* 0x000000011b1b8824 */ /* 0x000fe200078e0a04 */
[----:B------:R-:W-:Y:S01]  /*1d30*/  ISETP.GT.U32.AND P5, PT, R4, R30, PT ;  /* 0x0000001e0400720c */ /* 0x000fe20003fa4070 */
[----:B------:R-:W-:Y:S01]  /*1d40*/  @!P3 IMAD.MOV R24, RZ, RZ, -R24 ;  /* 0x000000ffff18b224 */ /* 0x000fe200078e0a18 */
[----:B------:R-:W-:Y:S01]  /*1d50*/  ISETP.GE.AND P0, PT, R34, RZ, PT ;  /* 0x000000ff2200720c */ /* 0x000fe20003f06270 */
[----:B------:R-:W-:Y:S01]  /*1d60*/  VIADD R34, R2, 0x24 ;  /* 0x0000002402227836 */ /* 0x000fe20000000000 */
[----:B------:R-:W-:Y:S01]  /*1d70*/  ISETP.GE.AND P3, PT, R32, RZ, PT ;  /* 0x000000ff2000720c */ /* 0x000fe20003f66270 */
[--C-:B------:R-:W-:Y:S01]  /*1d80*/  @!P2 IMAD.IADD R29, R29, 0x1, -R4.reuse ;  /* 0x000000011d1da824 */ /* 0x100fe200078e0a04 */
[----:B------:R-:W-:Y:S01]  /*1d90*/  ISETP.GT.U32.AND P2, PT, R4, R28, PT ;  /* 0x0000001c0400720c */ /* 0x000fe20003f44070 */
[----:B------:R-:W-:Y:S01]  /*1da0*/  IMAD.HI.U32 R32, R6, R33, RZ ;  /* 0x0000002106207227 */ /* 0x000fe200078e00ff */
[----:B------:R-:W-:Y:S02]  /*1db0*/  IABS R35, R34 ;  /* 0x0000002200237213 */ /* 0x000fe40000000000 */
[----:B------:R-:W-:Y:S01]  /*1dc0*/  @!P4 IADD3 R27, PT, PT, -R27, RZ, RZ ;  /* 0x000000ff1b1bc210 */ /* 0x000fe20007ffe1ff */
[----:B------:R-:W-:Y:S01]  /*1dd0*/  @!P1 IMAD.MOV R25, RZ, RZ, -R25 ;  /* 0x000000ffff199224 */ /* 0x000fe200078e0a19 */
[----:B------:R-:W-:Y:S01]  /*1de0*/  ISETP.GT.U32.AND P1, PT, R4, R29, PT ;  /* 0x0000001d0400720c */ /* 0x000fe20003f24070 */
[----:B------:R-:W-:Y:S01]  /*1df0*/  @!P6 IMAD.IADD R31, R31, 0x1, -R4 ;  /* 0x000000011f1fe824 */ /* 0x000fe200078e0a04 */
[----:B------:R-:W-:Y:S01]  /*1e00*/  ISETP.GE.AND P4, PT, R36, RZ, PT ;  /* 0x000000ff2400720c */ /* 0x000fe20003f86270 */
[----:B------:R-:W-:-:S02]  /*1e10*/  IMAD.MOV R32, RZ, RZ, -R32 ;  /* 0x000000ffff207224 */ /* 0x000fc400078e0a20 */
[----:B------:R-:W-:Y:S01]  /*1e20*/  @!P5 IMAD.IADD R30, R30, 0x1, -R4 ;  /* 0x000000011e1ed824 */ /* 0x000fe200078e0a04 */
[C---:B------:R-:W-:Y:S01]  /*1e30*/  ISETP.GT.U32.AND P6, PT, R4.reuse, R31, PT ;  /* 0x0000001f0400720c */ /* 0x040fe20003fc4070 */
[----:B------:R-:W-:Y:S02]  /*1e40*/  IMAD R32, R4, R32, R33 ;  /* 0x0000002004207224 */ /* 0x000fe400078e0221 */
[----:B------:R-:W-:Y:S01]  /*1e50*/  IMAD.HI.U32 R33, R6, R35, RZ ;  /* 0x0000002306217227 */ /* 0x000fe200078e00ff */
[----:B------:R-:W-:-:S03]  /*1e60*/  ISETP.GT.U32.AND P5, PT, R4, R30, PT ;  /* 0x0000001e0400720c */ /* 0x000fc60003fa4070 */
[----:B------:R-:W-:Y:S02]  /*1e70*/  IMAD.MOV R33, RZ, RZ, -R33 ;  /* 0x000000ffff217224 */ /* 0x000fe400078e0a21 */
[--C-:B------:R-:W-:Y:S01]  /*1e80*/  @!P1 IMAD.IADD R29, R29, 0x1, -R4.reuse ;  /* 0x000000011d1d9824 */ /* 0x100fe200078e0a04 */
[C---:B------:R-:W-:Y:S01]  /*1e90*/  ISETP.GT.U32.AND P1, PT, R4.reuse, R32, PT ;  /* 0x000000200400720c */ /* 0x040fe20003f24070 */
[----:B------:R-:W-:Y:S02]  /*1ea0*/  IMAD R33, R4, R33, R35 ;  /* 0x0000002104217224 */ /* 0x000fe400078e0223 */
[--C-:B------:R-:W-:Y:S02]  /*1eb0*/  @!P6 IMAD.IADD R31, R31, 0x1, -R4.reuse ;  /* 0x000000011f1fe824 */ /* 0x100fe400078e0a04 */
[--C-:B------:R-:W-:Y:S01]  /*1ec0*/  @!P2 IMAD.IADD R28, R28, 0x1, -R4.reuse ;  /* 0x000000011c1ca824 */ /* 0x100fe200078e0a04 */
[----:B------:R-:W-:Y:S01]  /*1ed0*/  ISETP.GT.U32.AND P6, PT, R4, R33, PT ;  /* 0x000000210400720c */ /* 0x000fe20003fc4070 */
[----:B------:R-:W-:Y:S01]  /*1ee0*/  @!P5 IMAD.IADD R30, R30, 0x1, -R4 ;  /* 0x000000011e1ed824 */ /* 0x000fe200078e0a04 */
[----:B------:R-:W-:Y:S01]  /*1ef0*/  ISETP.GE.AND P2, PT, R38, RZ, PT ;  /* 0x000000ff2600720c */ /* 0x000fe20003f46270 */
[----:B------:R-:W-:Y:S01]  /*1f00*/  @!P3 IMAD.MOV R28, RZ, RZ, -R28 ;  /* 0x000000ffff1cb224 */ /* 0x000fe200078e0a1c */
[----:B------:R-:W-:Y:S01]  /*1f10*/  ISETP.GE.AND P5, PT, R34, RZ, PT ;  /* 0x000000ff2200720c */ /* 0x000fe20003fa6270 */
[C---:B------:R-:W-:Y:S01]  /*1f20*/  VIADD R34, R2.reuse, 0x23 ;  /* 0x0000002302227836 */ /* 0x040fe20000000000 */
[----:B------:R-:W-:Y:S01]  /*1f30*/  ISETP.GE.AND P3, PT, R39, RZ, PT ;  /* 0x000000ff2700720c */ /* 0x000fe20003f66270 */
[----:B------:R-:W-:Y:S01]  /*1f40*/  VIADD R36, R2, 0x21 ;  /* 0x0000002102247836 */ /* 0x000fe20000000000 */
[----:B------:R-:W-:Y:S01]  /*1f50*/  @!P1 IADD3 R32, PT, PT, R32, -R4, RZ ;  /* 0x8000000420209210 */ /* 0x000fe20007ffe0ff */
[----:B------:R-:W-:Y:S01]  /*1f60*/  @!P0 IMAD.MOV R29, RZ, RZ, -R29 ;  /* 0x000000ffff1d8224 */ /* 0x000fe200078e0a1d */
[----:B------:R-:W-:Y:S01]  /*1f70*/  IABS R39, R34 ;  /* 0x0000002200277213 */ /* 0x000fe20000000000 */
[----:B------:R-:W-:Y:S01]  /*1f80*/  VIADD R35, R2, 0x22 ;  /* 0x0000002202237836 */ /* 0x000fe20000000000 */
[----:B------:R-:W-:Y:S01]  /*1f90*/  ISETP.GT.U32.AND P1, PT, R4, R32, PT ;  /* 0x000000200400720c */ /* 0x000fe20003f24070 */
[----:B------:R-:W-:Y:S01]  /*1fa0*/  @!P6 IMAD.IADD R33, R33, 0x1, -R4 ;  /* 0x000000012121e824 */ /* 0x000fe200078e0a04 */
[----:B------:R-:W-:Y:S01]  /*1fb0*/  IABS R43, R36 ;  /* 0x00000024002b7213 */ /* 0x000fe20000000000 */
[----:B------:R-:W-:Y:S01]  /*1fc0*/  @!P2 IMAD.MOV R31, RZ, RZ, -R31 ;  /* 0x000000ffff1fa224 */ /* 0x000fe200078e0a1f */
[----:B------:R-:W-:Y:S01]  /*1fd0*/  ISETP.GE.AND P0, PT, R34, RZ, PT ;  /* 0x000000ff2200720c */ /* 0x000fe20003f06270 */
[----:B------:R-:W-:Y:S01]  /*1fe0*/  IMAD.HI.U32 R34, R6, R39, RZ ;  /* 0x0000002706227227 */ /* 0x000fe200078e00ff */
[----:B------:R-:W-:-:S02]  /*1ff0*/  ISETP.GT.U32.AND P6, PT, R4, R33, PT ;  /* 0x000000210400720c */ /* 0x000fc40003fc4070 */
[----:B------:R-:W-:Y:S01]  /*2000*/  ISETP.GE.AND P2, PT, R36, RZ, PT ;  /* 0x000000ff2400720c */ /* 0x000fe20003f46270 */
[----:B------:R-:W-:Y:S01]  /*2010*/  IMAD.HI.U32 R36, R6, R43, RZ ;  /* 0x0000002b06247227 */ /* 0x000fe200078e00ff */
[----:B------:R-:W-:-:S03]  /*2020*/  IABS R41, R35 ;  /* 0x0000002300297213 */ /* 0x000fc60000000000 */
[----:B------:R-:W-:Y:S01]  /*2030*/  IMAD.MOV R34, RZ, RZ, -R34 ;  /* 0x000000ffff227224 */ /* 0x000fe200078e0a22 */
[----:B------:R-:W-:Y:S01]  /*2040*/  IADD3 R36, PT, PT, -R36, RZ, RZ ;  /* 0x000000ff24247210 */ /* 0x000fe20007ffe1ff */
[----:B------:R-:W-:Y:S02]  /*2050*/  @!P1 IMAD.IADD R32, R32, 0x1, -R4 ;  /* 0x0000000120209824 */ /* 0x000fe400078e0a04 */
[C---:B------:R-:W-:Y:S02]  /*2060*/  IMAD R34, R4.reuse, R34, R39 ;  /* 0x0000002204227224 */ /* 0x040fe400078e0227 */
[----:B------:R-:W-:Y:S01]  /*2070*/  @!P4 IMAD.MOV R30, RZ, RZ, -R30 ;  /* 0x000000ffff1ec224 */ /* 0x000fe200078e0a1e */
[----:B------:R-:W-:Y:S01]  /*2080*/  ISETP.GE.AND P4, PT, R35, RZ, PT ;  /* 0x000000ff2300720c */ /* 0x000fe20003f86270 */
[----:B------:R-:W-:Y:S01]  /*2090*/  @!P3 IMAD.MOV R32, RZ, RZ, -R32 ;  /* 0x000000ffff20b224 */ /* 0x000fe200078e0a20 */
[----:B------:R-:W-:Y:S01]  /*20a0*/  ISETP.GT.U32.AND P3, PT, R4, R34, PT ;  /* 0x000000220400720c */ /* 0x000fe20003f64070 */
[----:B------:R-:W-:-:S02]  /*20b0*/  @!P6 IMAD.IADD R33, R33, 0x1, -R4 ;  /* 0x000000012121e824 */ /* 0x000fc400078e0a04 */
[----:B------:R-:W-:Y:S01]  /*20c0*/  IMAD R36, R4, R36, R43 ;  /* 0x0000002404247224 */ /* 0x000fe200078e022b */
[----:B------:R-:W-:Y:S01]  /*20d0*/  IABS R43, R44 ;  /* 0x0000002c002b7213 */ /* 0x000fe20000000000 */
[----:B------:R-:W-:-:S04]  /*20e0*/  IMAD.HI.U32 R35, R6, R41, RZ ;  /* 0x0000002906237227 */ /* 0x000fc800078e00ff */
[----:B------:R-:W-:Y:S01]  /*20f0*/  @!P5 IMAD.MOV R33, RZ, RZ, -R33 ;  /* 0x000000ffff21d224 */ /* 0x000fe200078e0a21 */
[----:B------:R-:W-:Y:S01]  /*2100*/  ISETP.GT.U32.AND P5, PT, R4, R36, PT ;  /* 0x000000240400720c */ /* 0x000fe20003fa4070 */
[----:B------:R-:W-:Y:S02]  /*2110*/  IMAD.MOV R35, RZ, RZ, -R35 ;  /* 0x000000ffff237224 */ /* 0x000fe400078e0a23 */
[----:B------:R-:W-:Y:S02]  /*2120*/  VIADD R37, R2, 0x20 ;  /* 0x0000002002257836 */ /* 0x000fe40000000000 */
[----:B------:R-:W-:Y:S01]  /*2130*/  IMAD R35, R4, R35, R41 ;  /* 0x0000002304237224 */ /* 0x000fe200078e0229 */
[----:B------:R-:W-:Y:S01]  /*2140*/  IABS R41, R42 ;  /* 0x0000002a00297213 */ /* 0x000fe20000000000 */
[----:B------:R-:W-:Y:S01]  /*2150*/  @!P3 IMAD.IADD R34, R34, 0x1, -R4 ;  /* 0x000000012222b824 */ /* 0x000fe200078e0a04 */
[----:B------:R-:W-:Y:S01]  /*2160*/  IABS R47, R37 ;  /* 0x00000025002f7213 */ /* 0x000fe20000000000 */
[----:B------:R-:W-:Y:S01]  /*2170*/  IMAD.HI.U32 R39, R6, R43, RZ ;  /* 0x0000002b06277227 */ /* 0x000fe200078e00ff */
[----:B------:R-:W-:-:S02]  /*2180*/  ISETP.GT.U32.AND P6, PT, R4, R35, PT ;  /* 0x000000230400720c */ /* 0x000fc40003fc4070 */
[----:B------:R-:W-:Y:S01]  /*2190*/  ISETP.GE.AND P1, PT, R37, RZ, PT ;  /* 0x000000ff2500720c */ /* 0x000fe20003f26270 */
[----:B------:R-:W-:Y:S01]  /*21a0*/  @!P5 IMAD.IADD R36, R36, 0x1, -R4 ;  /* 0x000000012424d824 */ /* 0x000fe200078e0a04 */
[----:B------:R-:W-:Y:S01]  /*21b0*/  ISETP.GT.U32.AND P3, PT, R4, R34, PT ;  /* 0x000000220400720c */ /* 0x000fe20003f64070 */
[----:B------:R-:W-:-:S03]  /*21c0*/  IMAD.HI.U32 R37, R6, R47, RZ ;  /* 0x0000002f06257227 */ /* 0x000fc600078e00ff */
[C---:B------:R-:W-:Y:S01]  /*21d0*/  ISETP.GT.U32.AND P5, PT, R4.reuse, R36, PT ;  /* 0x000000240400720c */ /* 0x040fe20003fa4070 */
[----:B------:R-:W-:Y:S02]  /*21e0*/  IMAD.MOV R37, RZ, RZ, -R37 ;  /* 0x000000ffff257224 */ /* 0x000fe400078e0a25 */
[----:B------:R-:W-:Y:S02]  /*21f0*/  IMAD.MOV R39, RZ, RZ, -R39 ;  /* 0x000000ffff277224 */ /* 0x000fe400078e0a27 */
[----:B------:R-:W-:Y:S01]  /*2200*/  IMAD R37, R4, R37, R47 ;  /* 0x0000002504257224 */ /* 0x000fe200078e022f */
[----:B------:R-:W-:Y:S01]  /*2210*/  @!P6 IADD3 R35, PT, PT, R35, -R4, RZ ;  /* 0x800000042323e210 */ /* 0x000fe20007ffe0ff */
[----:B------:R-:W-:Y:S01]  /*2220*/  IMAD.HI.U32 R38, R6, R41, RZ ;  /* 0x0000002906267227 */ /* 0x000fe200078e00ff */
[----:B------:R-:W-:Y:S02]  /*2230*/  IABS R47, R48 ;  /* 0x00000030002f7213 */ /* 0x000fe40000000000 */
[----:B------:R-:W-:Y:S01]  /*2240*/  ISETP.GT.U32.AND P6, PT, R4, R35, PT ;  /* 0x000000230400720c */ /* 0x000fe20003fc4070 */
[----:B------:R-:W-:Y:S01]  /*2250*/  @!P3 IMAD.IADD R34, R34, 0x1, -R4 ;  /* 0x000000012222b824 */ /* 0x000fe200078e0a04 */
[C---:B------:R-:W-:Y:S01]  /*2260*/  ISETP.GT.U32.AND P3, PT, R4.reuse, R37, PT ;  /* 0x000000250400720c */ /* 0x040fe20003f64070 */
[----:B------:R-:W-:-:S02]  /*2270*/  IMAD R39, R4, R39, R43 ;  /* 0x0000002704277224 */ /* 0x000fc400078e022b */
[----:B------:R-:W-:Y:S01]  /*2280*/  IMAD.MOV R38, RZ, RZ, -R38 ;  /* 0x000000ffff267224 */ /* 0x000fe200078e0a26 */
[----:B------:R-:W-:Y:S01]  /*2290*/  @!P0 IADD3 R34, PT, PT, -R34, RZ, RZ ;  /* 0x000000ff22228210 */ /* 0x000fe20007ffe1ff */
[----:B------:R-:W-:Y:S01]  /*22a0*/  @!P5 IMAD.IADD R36, R36, 0x1, -R4 ;  /* 0x000000012424d824 */ /* 0x000fe200078e0a04 */
[C---:B------:R-:W-:Y:S01]  /*22b0*/  ISETP.GT.U32.AND P5, PT, R4.reuse, R39, PT ;  /* 0x000000270400720c */ /* 0x040fe20003fa4070 */
[----:B------:R-:W-:Y:S01]  /*22c0*/  IMAD R38, R4, R38, R41 ;  /* 0x0000002604267224 */ /* 0x000fe200078e0229 */
[----:B------:R-:W-:Y:S01]  /*22d0*/  ISETP.GE.AND P0, PT, R42, RZ, PT ;  /* 0x000000ff2a00720c */ /* 0x000fe20003f06270 */
[----:B------:R-:W-:Y:S02]  /*22e0*/  IMAD.MOV.U32 R43, RZ, RZ, R40 ;  /* 0x000000ffff2b7224 */ /* 0x000fe400078e0028 */
[--C-:B------:R-:W-:Y:S01]  /*22f0*/  @!P6 IMAD.IADD R35, R35, 0x1, -R4.reuse ;  /* 0x000000012323e824 */ /* 0x100fe200078e0a04 */
[----:B------:R-:W-:Y:S01]  /*2300*/  ISETP.GT.U32.AND P6, PT, R4, R38, PT ;  /* 0x000000260400720c */ /* 0x000fe20003fc4070 */
[----:B------:R-:W-:-:S02]  /*2310*/  @!P3 IMAD.IADD R37, R37, 0x1, -R4 ;  /* 0x000000012525b824 */ /* 0x000fc400078e0a04 */
[----:B------:R-:W-:-:S03]  /*2320*/  IMAD.HI.U32 R40, R6, R43, RZ ;  /* 0x0000002b06287227 */ /* 0x000fc600078e00ff */
[----:B------:R-:W-:Y:S01]  /*2330*/  ISETP.GT.U32.AND P3, PT, R4, R37, PT ;  /* 0x000000250400720c */ /* 0x000fe20003f64070 */
[----:B------:R-:W-:Y:S02]  /*2340*/  @!P5 IMAD.IADD R39, R39, 0x1, -R4 ;  /* 0x000000012727d824 */ /* 0x000fe400078e0a04 */
[----:B------:R-:W-:-:S03]  /*2350*/  IMAD.HI.U32 R41, R6, R47, RZ ;  /* 0x0000002f06297227 */ /* 0x000fc600078e00ff */
[----:B------:R-:W-:Y:S01]  /*2360*/  ISETP.GT.U32.AND P5, PT, R4, R39, PT ;  /* 0x000000270400720c */ /* 0x000fe20003fa4070 */
[----:B------:R-:W-:Y:S02]  /*2370*/  IMAD.MOV R40, RZ, RZ, -R40 ;  /* 0x000000ffff287224 */ /* 0x000fe400078e0a28 */
[----:B------:R-:W-:-:S04]  /*2380*/  IMAD.HI.U32 R42, R6, R49, RZ ;  /* 0x00000031062a7227 */ /* 0x000fc800078e00ff */
[----:B------:R-:W-:Y:S01]  /*2390*/  @!P6 IMAD.IADD R38, R38, 0x1, -R4 ;  /* 0x000000012626e824 */ /* 0x000fe200078e0a04 */
[----:B------:R-:W-:Y:S01]  /*23a0*/  ISETP.GE.AND P6, PT, R44, RZ, PT ;  /* 0x000000ff2c00720c */ /* 0x000fe20003fc6270 */
[----:B------:R-:W-:Y:S02]  /*23b0*/  IMAD.MOV R41, RZ, RZ, -R41 ;  /* 0x000000ffff297224 */ /* 0x000fe400078e0a29 */
[C---:B------:R-:W-:Y:S02]  /*23c0*/  IMAD R40, R4.reuse, R40, R43 ;  /* 0x0000002804287224 */ /* 0x040fe400078e022b */
[----:B------:R-:W-:Y:S02]  /*23d0*/  IMAD.MOV R42, RZ, RZ, -R42 ;  /* 0x000000ffff2a7224 */ /* 0x000fe400078e0a2a */
[----:B------:R-:W-:Y:S01]  /*23e0*/  @!P4 IMAD.MOV R35, RZ, RZ, -R35 ;  /* 0x000000ffff23c224 */ /* 0x000fe200078e0a23 */
[C---:B------:R-:W-:Y:S01]  /*23f0*/  ISETP.GT.U32.AND P4, PT, R4.reuse, R38, PT ;  /* 0x000000260400720c */ /* 0x040fe20003f84070 */
[----:B------:R-:W-:Y:S01]  /*2400*/  @!P3 IMAD.IADD R37, R37, 0x1, -R4 ;  /* 0x000000012525b824 */ /* 0x000fe200078e0a04 */
[C---:B------:R-:W-:Y:S01]  /*2410*/  ISETP.GT.U32.AND P3, PT, R4.reuse, R40, PT ;  /* 0x000000280400720c */ /* 0x040fe20003f64070 */
[----:B------:R-:W-:-:S02]  /*2420*/  IMAD R41, R4, R41, R47 ;  /* 0x0000002904297224 */ /* 0x000fc400078e022f */
[C---:B------:R-:W-:Y:S01]  /*2430*/  IMAD R42, R4.reuse, R42, R49 ;  /* 0x0000002a042a7224 */ /* 0x040fe200078e0231 */
[----:B------:R-:W-:Y:S01]  /*2440*/  @!P1 IADD3 R37, PT, PT, -R37, RZ, RZ ;  /* 0x000000ff25259210 */ /* 0x000fe20007ffe1ff */
[----:B------:R-:W-:Y:S01]  /*2450*/  @!P5 IMAD.IADD R39, R39, 0x1, -R4 ;  /* 0x000000012727d824 */ /* 0x000fe200078e0a04 */
[C---:B------:R-:W-:Y:S01]  /*2460*/  ISETP.GT.U32.AND P1, PT, R4.reuse, R41, PT ;  /* 0x000000290400720c */ /* 0x040fe20003f24070 */
[----:B------:R-:W-:Y:S01]  /*2470*/  @!P2 IMAD.MOV R36, RZ, RZ, -R36 ;  /* 0x000000ffff24a224 */ /* 0x000fe200078e0a24 */
[----:B------:R-:W-:Y:S01]  /*2480*/  ISETP.GT.U32.AND P5, PT, R4, R42, PT ;  /* 0x0000002a0400720c */ /* 0x000fe20003fa4070 */
[----:B------:R-:W-:Y:S01]  /*2490*/  @!P6 IMAD.MOV R39, RZ, RZ, -R39 ;  /* 0x000000ffff27e224 */ /* 0x000fe200078e0a27 */
[----:B------:R-:W-:Y:S01]  /*24a0*/  ISETP.GE.AND P2, PT, R46, RZ, PT ;  /* 0x000000ff2e00720c */ /* 0x000fe20003f46270 */
[----:B------:R-:W-:Y:S02]  /*24b0*/  VIADD R46, R2, 0x1a ;  /* 0x0000001a022e7836 */ /* 0x000fe40000000000 */
[--C-:B------:R-:W-:Y:S01]  /*24c0*/  @!P4 IMAD.IADD R38, R38, 0x1, -R4.reuse ;  /* 0x000000012626c824 */ /* 0x100fe200078e0a04 */
[----:B------:R-:W-:Y:S01]  /*24d0*/  ISETP.GE.AND P4, PT, R48, RZ, PT ;  /* 0x000000ff3000720c */ /* 0x000fe20003f86270 */
[----:B------:R-:W-:Y:S01]  /*24e0*/  VIADD R48, R2, 0x19 ;  /* 0x0000001902307836 */ /* 0x000fe20000000000 */
[----:B------:R-:W-:Y:S01]  /*24f0*/  IABS R47, R46 ;  /* 0x0000002e002f7213 */ /* 0x000fe20000000000 */
[--C-:B------:R-:W-:Y:S01]  /*2500*/  @!P3 IMAD.IADD R40, R40, 0x1, -R4.reuse ;  /* 0x000000012828b824 */ /* 0x100fe200078e0a04 */
[----:B------:R-:W-:Y:S01]  /*2510*/  ISETP.GE.AND P3, PT, R50, RZ, PT ;  /* 0x000000ff3200720c */ /* 0x000fe20003f66270 */
[--C-:B------:R-:W-:Y:S01]  /*2520*/  @!P1 IMAD.IADD R41, R41, 0x1, -R4.reuse ;  /* 0x0000000129299824 */ /* 0x100fe200078e0a04 */
[----:B------:R-:W-:Y:S01]  /*2530*/  IABS R49, R48 ;  /* 0x0000003000317213 */ /* 0x000fe20000000000 */
[----:B------:R-:W-:Y:S01]  /*2540*/  @!P5 IMAD.IADD R42, R42, 0x1, -R4 ;  /* 0x000000012a2ad824 */ /* 0x000fe200078e0a04 */
[----:B------:R-:W-:Y:S01]  /*2550*/  ISETP.GT.U32.AND P1, PT, R4, R40, PT ;  /* 0x000000280400720c */ /* 0x000fe20003f24070 */
[----:B------:R-:W-:Y:S01]  /*2560*/  IMAD.HI.U32 R43, R6, R47, RZ ;  /* 0x0000002f062b7227 */ /* 0x000fe200078e00ff */
[----:B------:R-:W-:-:S03]  /*2570*/  ISETP.GT.U32.AND P5, PT, R4, R41, PT ;  /* 0x000000290400720c */ /* 0x000fc60003fa4070 */
[----:B------:R-:W-:Y:S01]  /*2580*/  @!P0 IMAD.MOV R38, RZ, RZ, -R38 ;  /* 0x000000ffff268224 */ /* 0x000fe200078e0a26 */
[----:B------:R-:W-:Y:S01]  /*2590*/  ISETP.GT.U32.AND P0, PT, R4, R42, PT ;  /* 0x0000002a0400720c */ /* 0x000fe20003f04070 */
[----:B------:R-:W-:Y:S02]  /*25a0*/  IMAD.MOV R43, RZ, RZ, -R43 ;  /* 0x000000ffff2b7224 */ /* 0x000fe400078e0a2b */
[----:B------:R-:W-:-:S04]  /*25b0*/  IMAD.HI.U32 R44, R6, R49, RZ ;  /* 0x00000031062c7227 */ /* 0x000fc800078e00ff */
[----:B------:R-:W-:Y:S02]  /*25c0*/  IMAD R43, R4, R43, R47 ;  /* 0x0000002b042b7224 */ /* 0x000fe400078e022f */
[----:B------:R-:W-:Y:S02]  /*25d0*/  IMAD.MOV R44, RZ, RZ, -R44 ;  /* 0x000000ffff2c7224 */ /* 0x000fe400078e0a2c */
[----:B------:R-:W-:Y:S02]  /*25e0*/  VIADD R50, R2, 0x18 ;  /* 0x0000001802327836 */ /* 0x000fe40000000000 */
[--C-:B------:R-:W-:Y:S01]  /*25f0*/  @!P1 IMAD.IADD R40, R40, 0x1, -R4.reuse ;  /* 0x0000000128289824 */ /* 0x100fe200078e0a04 */
[C---:B------:R-:W-:Y:S01]  /*2600*/  ISETP.GT.U32.AND P1, PT, R4.reuse, R43, PT ;  /* 0x0000002b0400720c */ /* 0x040fe20003f24070 */
[----:B------:R-:W-:Y:S01]  /*2610*/  IMAD R44, R4, R44, R49 ;  /* 0x0000002c042c7224 */ /* 0x000fe200078e0231 */
[----:B------:R-:W-:Y:S01]  /*2620*/  IABS R51, R50 ;  /* 0x0000003200337213 */ /* 0x000fe20000000000 */
[----:B------:R-:W-:-:S02]  /*2630*/  @!P0 IMAD.IADD R42, R42, 0x1, -R4 ;  /* 0x000000012a2a8824 */ /* 0x000fc400078e0a04 */
[----:B------:R-:W-:Y:S01]  /*2640*/  @!P5 IMAD.IADD R41, R41, 0x1, -R4 ;  /* 0x000000012929d824 */ /* 0x000fe200078e0a04 */
[----:B------:R-:W-:Y:S01]  /*2650*/  ISETP.GT.U32.AND P0, PT, R4, R44, PT ;  /* 0x0000002c0400720c */ /* 0x000fe20003f04070 */
[----:B------:R-:W-:Y:S01]  /*2660*/  IMAD.HI.U32 R47, R6, R53, RZ ;  /* 0x00000035062f7227 */ /* 0x000fe200078e00ff */
[----:B------:R-:W-:-:S03]  /*2670*/  ISETP.GE.AND P5, PT, R46, RZ, PT ;  /* 0x000000ff2e00720c */ /* 0x000fc60003fa6270 */
[----:B------:R-:W-:-:S04]  /*2680*/  IMAD.HI.U32 R46, R6, R51, RZ ;  /* 0x00000033062e7227 */ /* 0x000fc800078e00ff */
[----:B------:R-:W-:Y:S02]  /*2690*/  IMAD.MOV R46, RZ, RZ, -R46 ;  /* 0x000000ffff2e7224 */ /* 0x000fe400078e0a2e */
[----:B------:R-:W-:Y:S01]  /*26a0*/  @!P1 IMAD.IADD R43, R43, 0x1, -R4 ;  /* 0x000000012b2b9824 */ /* 0x000fe200078e0a04 */
[----:B------:R-:W-:Y:S01]  /*26b0*/  ISETP.GE.AND P1, PT, R48, RZ, PT ;  /* 0x000000ff3000720c */ /* 0x000fe20003f26270 */
[----:B------:R-:W-:Y:S01]  /*26c0*/  IMAD.MOV R49, RZ, RZ, -R47 ;  /* 0x000000ffff317224 */ /* 0x000fe200078e0a2f */
[----:B------:R-:W-:Y:S01]  /*26d0*/  @!P0 IADD3 R44, PT, PT, R44, -R4, RZ ;  /* 0x800000042c2c8210 */ /* 0x000fe20007ffe0ff */
[C---:B------:R-:W-:Y:S01]  /*26e0*/  IMAD R47, R4.reuse, R46, R51 ;  /* 0x0000002e042f7224 */ /* 0x040fe200078e0233 */
[----:B------:R-:W-:Y:S01]  /*26f0*/  IABS R51, R54 ;  /* 0x0000003600337213 */ /* 0x000fe20000000000 */
[C---:B------:R-:W-:Y:S01]  /*2700*/  IMAD R49, R4.reuse, R49, R53 ;  /* 0x0000003104317224 */ /* 0x040fe200078e0235 */
[----:B------:R-:W-:Y:S01]  /*2710*/  ISETP.GT.U32.AND P0, PT, R4, R43, PT ;  /* 0x0000002b0400720c */ /* 0x000fe20003f04070 */
[----:B------:R-:W-:Y:S01]  /*2720*/  @!P2 IMAD.MOV R40, RZ, RZ, -R40 ;  /* 0x000000ffff28a224 */ /* 0x000fe200078e0a28 */
[----:B------:R-:W-:Y:S01]  /*2730*/  IABS R53, R56 ;  /* 0x0000003800357213 */ /* 0x000fe20000000000 */
[----:B------:R-:W-:Y:S01]  /*2740*/  IMAD.HI.U32 R46, R6, R51, RZ ;  /* 0x00000033062e7227 */ /* 0x000fe200078e00ff */
[----:B------:R-:W-:-:S02]  /*2750*/  ISETP.GT.U32.AND P2, PT, R4, R44, PT ;  /* 0x0000002c0400720c */ /* 0x000fc40003f44070 */
[C---:B------:R-:W-:Y:S01]  /*2760*/  ISETP.GT.U32.AND P6, PT, R4.reuse, R47, PT ;  /* 0x0000002f0400720c */ /* 0x040fe20003fc4070 */
[----:B------:R-:W-:Y:S01]  /*2770*/  @!P4 IMAD.MOV R41, RZ, RZ, -R41 ;  /* 0x000000ffff29c224 */ /* 0x000fe200078e0a29 */
[----:B------:R-:W-:Y:S01]  /*2780*/  ISETP.GT.U32.AND P4, PT, R4, R49, PT ;  /* 0x000000310400720c */ /* 0x000fe20003f84070 */
[----:B------:R-:W-:-:S04]  /*2790*/  IMAD.HI.U32 R48, R6, R53, RZ ;  /* 0x0000003506307227 */ /* 0x000fc800078e00ff */
[----:B------:R-:W-:Y:S02]  /*27a0*/  IMAD.MOV R46, RZ, RZ, -R46 ;  /* 0x000000ffff2e7224 */ /* 0x000fe400078e0a2e */
[----:B------:R-:W-:Y:S01]  /*27b0*/  @!P0 IMAD.IADD R43, R43, 0x1, -R4 ;  /* 0x000000012b2b8824 */ /* 0x000fe200078e0a04 */
[----:B------:R-:W-:Y:S01]  /*27c0*/  ISETP.GE.AND P0, PT, R52, RZ, PT ;  /* 0x000000ff3400720c */ /* 0x000fe20003f06270 */
[----:B------:R-:W-:Y:S02]  /*27d0*/  IMAD.MOV R48, RZ, RZ, -R48 ;  /* 0x000000ffff307224 */ /* 0x000fe400078e0a30 */
[----:B------:R-:W-:Y:S02]  /*27e0*/  IMAD R51, R4, R46, R51 ;  /* 0x0000002e04337224 */ /* 0x000fe400078e0233 */
[--C-:B------:R-:W-:Y:S01]  /*27f0*/  @!P2 IMAD.IADD R44, R44, 0x1, -R4.reuse ;  /* 0x000000012c2ca824 */ /* 0x100fe200078e0a04 */
[----:B------:R-:W-:Y:S01]  /*2800*/  ISETP.GE.AND P2, PT, R54, RZ, PT ;  /* 0x000000ff3600720c */ /* 0x000fe20003f46270 */
[----:B------:R-:W-:-:S02]  /*2810*/  @!P6 IMAD.IADD R47, R47, 0x1, -R4 ;  /* 0x000000012f2fe824 */ /* 0x000fc400078e0a04 */
[----:B------:R-:W-:Y:S01]  /*2820*/  IMAD R53, R4, R48, R53 ;  /* 0x0000003004357224 */ /* 0x000fe200078e0235 */
[----:B------:R-:W-:Y:S01]  /*2830*/  IADD3 R48, PT, PT, R2, 0x14, RZ ;  /* 0x0000001402307810 */ /* 0x000fe20007ffe0ff */
[----:B------:R-:W-:Y:S01]  /*2840*/  @!P5 IMAD.MOV R43, RZ, RZ, -R43 ;  /* 0x000000ffff2bd224 */ /* 0x000fe200078e0a2b */
[C---:B------:R-:W-:Y:S01]  /*2850*/  ISETP.GT.U32.AND P5, PT, R4.reuse, R51, PT ;  /* 0x000000330400720c */ /* 0x040fe20003fa4070 */
[----:B------:R-:W-:Y:S01]  /*2860*/  @!P4 IMAD.IADD R49, R49, 0x1, -R4 ;  /* 0x000000013131c824 */ /* 0x000fe200078e0a04 */
[C---:B------:R-:W-:Y:S01]  /*2870*/  ISETP.GT.U32.AND P6, PT, R4.reuse, R47, PT ;  /* 0x0000002f0400720c */ /* 0x040fe20003fc4070 */
[----:B------:R-:W-:Y:S01]  /*2880*/  @!P1 IMAD.MOV R44, RZ, RZ, -R44 ;  /* 0x000000ffff2c9224 */ /* 0x000fe200078e0a2c */
[----:B------:R-:W-:Y:S01]  /*2890*/  ISETP.GT.U32.AND P1, PT, R4, R53, PT ;  /* 0x000000350400720c */ /* 0x000fe20003f24070 */
[----:B------:R-:W-:Y:S01]  /*28a0*/  @!P3 IMAD.MOV R42, RZ, RZ, -R42 ;  /* 0x000000ffff2ab224 */ /* 0x000fe200078e0a2a */
[----:B------:R-:W-:Y:S01]  /*28b0*/  ISETP.GE.AND P3, PT, R50, RZ, PT ;  /* 0x000000ff3200720c */ /* 0x000fe20003f66270 */
[----:B------:R-:W-:Y:S01]  /*28c0*/  VIADD R50, R2, 0x13 ;  /* 0x0000001302327836 */ /* 0x000fe20000000000 */
[----:B------:R-:W-:Y:S01]  /*28d0*/  ISETP.GT.U32.AND P4, PT, R4, R49, PT ;  /* 0x000000310400720c */ /* 0x000fe20003f84070 */
[C---:B------:R-:W-:Y:S01]  /*28e0*/  VIADD R52, R2.reuse, 0x12 ;  /* 0x0000001202347836 */ /* 0x040fe20000000000 */
[----:B------:R-:W-:Y:S01]  /*28f0*/  IABS R55, R48 ;  /* 0x0000003000377213 */ /* 0x000fe20000000000 */
[----:B------:R-:W-:Y:S01]  /*2900*/  VIADD R54, R2, 0x10 ;  /* 0x0000001002367836 */ /* 0x000fe20000000000 */
[----:B------:R-:W-:Y:S01]  /*2910*/  IABS R57, R50 ;  /* 0x0000003200397213 */ /* 0x000fe20000000000 */
[--C-:B------:R-:W-:Y:S01]  /*2920*/  @!P5 IMAD.IADD R51, R51, 0x1, -R4.reuse ;  /* 0x000000013333d824 */ /* 0x100fe200078e0a04 */
[----:B------:R-:W-:Y:S01]  /*2930*/  IABS R59, R52 ;  /* 0x00000034003b7213 */ /* 0x000fe20000000000 */
[----:B------:R-:W-:Y:S01]  /*2940*/  @!P6 IMAD.IADD R47, R47, 0x1, -R4 ;  /* 0x000000012f2fe824 */ /* 0x000fe200078e0a04 */
[----:B------:R-:W-:Y:S01]  /*2950*/  ISETP.GE.AND P6, PT, R56, RZ, PT ;  /* 0x000000ff3800720c */ /* 0x000fe20003fc6270 */
[----:B------:R-:W-:Y:S01]  /*2960*/  IMAD.HI.U32 R46, R6, R55, RZ ;  /* 0x00000037062e7227 */ /* 0x000fe200078e00ff */
[----:B------:R-:W-:-:S02]  /*2970*/  ISETP.GT.U32.AND P5, PT, R4, R51, PT ;  /* 0x000000330400720c */ /* 0x000fc40003fa4070 */
[----:B------:R-:W-:Y:S01]  /*2980*/  IABS R63, R54 ;  /* 0x00000036003f7213 */ /* 0x000fe20000000000 */
[--C-:B------:R-:W-:Y:S01]  /*2990*/  @!P1 IMAD.IADD R53, R53, 0x1, -R4.reuse ;  /* 0x0000000135359824 */ /* 0x100fe200078e0a04 */
[----:B------:R-:W-:Y:S01]  /*29a0*/  IADD3 R46, PT, PT, -R46, RZ, RZ ;  /* 0x000000ff2e2e7210 */ /* 0x000fe20007ffe1ff */
[----:B------:R-:W-:Y:S01]  /*29b0*/  @!P4 IMAD.IADD R49, R49, 0x1, -R4 ;  /* 0x000000013131c824 */ /* 0x000fe200078e0a04 */
[----:B------:R-:W-:Y:S01]  /*29c0*/  ISETP.GE.AND P4, PT, R48, RZ, PT ;  /* 0x000000ff3000720c */ /* 0x000fe20003f86270 */
[----:B------:R-:W-:Y:S01]  /*29d0*/  @!P3 IMAD.MOV R47, RZ, RZ, -R47 ;  /* 0x000000ffff2fb224 */ /* 0x000fe200078e0a2f */
[----:B------:R-:W-:Y:S01]  /*29e0*/  ISETP.GT.U32.AND P3, PT, R4, R53, PT ;  /* 0x000000350400720c */ /* 0x000fe20003f64070 */
[----:B------:R-:W-:Y:S01]  /*29f0*/  IMAD.HI.U32 R48, R6, R57, RZ ;  /* 0x0000003906307227 */ /* 0x000fe200078e00ff */
[----:B------:R-:W-:-:S03]  /*2a00*/  ISETP.GE.AND P1, PT, R50, RZ, PT ;  /* 0x000000ff3200720c */ /* 0x000fc60003f26270 */
[----:B------:R-:W-:Y:S02]  /*2a10*/  IMAD.MOV R48, RZ, RZ, -R48 ;  /* 0x000000ffff307224 */ /* 0x000fe400078e0a30 */
[C---:B------:R-:W-:Y:S02]  /*2a20*/  IMAD R55, R4.reuse, R46, R55 ;  /* 0x0000002e04377224 */ /* 0x040fe400078e0237 */
[C---:B------:R-:W-:Y:S02]  /*2a30*/  IMAD R57, R4.reuse, R48, R57 ;  /* 0x0000003004397224 */ /* 0x040fe400078e0239 */
[----:B------:R-:W-:Y:S01]  /*2a40*/  @!P5 IMAD.IADD R51, R51, 0x1, -R4 ;  /* 0x000000013333d824 */ /* 0x000fe200078e0a04 */
[----:B------:R-:W-:Y:S01]  /*2a50*/  ISETP.GT.U32.AND P5, PT, R4, R55, PT ;  /* 0x000000370400720c */ /* 0x000fe20003fa4070 */
[----:B------:R-:W-:Y:S01]  /*2a60*/  VIADD R50, R2, 0x11 ;  /* 0x0000001102327836 */ /* 0x000fe20000000000 */
[----:B------:R-:W-:Y:S01]  /*2a70*/  @!P3 IADD3 R53, PT, PT, R53, -R4, RZ ;  /* 0x800000043535b210 */ /* 0x000fe20007ffe0ff */
[----:B------:R-:W-:Y:S01]  /*2a80*/  IMAD.HI.U32 R46, R6, R59, RZ ;  /* 0x0000003b062e7227 */ /* 0x000fe200078e00ff */
[----:B------:R-:W-:-:S02]  /*2a90*/  ISETP.GT.U32.AND P3, PT, R4, R57, PT ;  /* 0x000000390400720c */ /* 0x000fc40003f64070 */
[----:B------:R-:W-:Y:S01]  /*2aa0*/  IABS R61, R50 ;  /* 0x00000032003d7213 */ /* 0x000fe20000000000 */
[----:B------:R-:W-:Y:S02]  /*2ab0*/  IMAD.MOV R46, RZ, RZ, -R46 ;  /* 0x000000ffff2e7224 */ /* 0x000fe400078e0a2e */
[----:B------:R-:W-:Y:S02]  /*2ac0*/  @!P2 IMAD.MOV R51, RZ, RZ, -R51 ;  /* 0x000000ffff33a224 */ /* 0x000fe400078e0a33 */
[----:B------:R-:W-:Y:S02]  /*2ad0*/  IMAD R59, R4, R46, R59 ;  /* 0x0000002e043b7224 */ /* 0x000fe400078e023b */
[----:B------:R-:W-:Y:S02]  /*2ae0*/  @!P5 IMAD.IADD R55, R55, 0x1, -R4 ;  /* 0x000000013737d824 */ /* 0x000fe400078e0a04 */
[----:B------:R-:W-:Y:S01]  /*2af0*/  IMAD.HI.U32 R46, R6, R61, RZ ;  /* 0x0000003d062e7227 */ /* 0x000fe200078e00ff */
[----:B------:R-:W-:-:S03]  /*2b00*/  ISETP.GT.U32.AND P5, PT, R4, R59, PT ;  /* 0x0000003b0400720c */ /* 0x000fc60003fa4070 */
[----:B------:R-:W-:Y:S01]  /*2b10*/  @!P3 IMAD.IADD R57, R57, 0x1, -R4 ;  /* 0x000000013939b824 */ /* 0x000fe200078e0a04 */
[----:B------:R-:W-:Y:S01]  /*2b20*/  ISETP.GT.U32.AND P3, PT, R4, R55, PT ;  /* 0x000000370400720c */ /* 0x000fe20003f64070 */
[----:B------:R-:W-:Y:S02]  /*2b30*/  IMAD.MOV R46, RZ, RZ, -R46 ;  /* 0x000000ffff2e7224 */ /* 0x000fe400078e0a2e */
[----:B------:R-:W-:Y:S01]  /*2b40*/  VIADD R56, R2, 0xf ;  /* 0x0000000f02387836 */ /* 0x000fe20000000000 */
[C---:B------:R-:W-:Y:S01]  /*2b50*/  ISETP.GT.U32.AND P2, PT, R4.reuse, R57, PT ;  /* 0x000000390400720c */ /* 0x040fe20003f44070 */
[----:B------:R-:W-:Y:S02]  /*2b60*/  IMAD R61, R4, R46, R61 ;  /* 0x0000002e043d7224 */ /* 0x000fe400078e023d */
[----:B------:R-:W-:Y:S01]  /*2b70*/  IMAD.HI.U32 R48, R6, R63, RZ ;  /* 0x0000003f06307227 */ /* 0x000fe200078e00ff */
[----:B------:R-:W-:-:S03]  /*2b80*/  IABS R65, R56 ;  /* 0x0000003800417213 */ /* 0x000fc60000000000 */
[----:B------:R-:W-:Y:S02]  /*2b90*/  IMAD.MOV R48, RZ, RZ, -R48 ;  /* 0x000000ffff307224 */ /* 0x000fe400078e0a30 */
[----:B------:R-:W-:Y:S01]  /*2ba0*/  @!P3 IADD3 R55, PT, PT, R55, -R4, RZ ;  /* 0x800000043737b210 */ /* 0x000fe20007ffe0ff */
[----:B------:R-:W-:Y:S01]  /*2bb0*/  IMAD.HI.U32 R46, R6, R65, RZ ;  /* 0x00000041062e7227 */ /* 0x000fe200078e00ff */
[----:B------:R-:W-:-:S03]  /*2bc0*/  ISETP.GT.U32.AND P3, PT, R4, R61, PT ;  /* 0x0000003d0400720c */ /* 0x000fc60003f64070 */
[----:B------:R-:W-:Y:S01]  /*2bd0*/  @!P2 IMAD.IADD R57, R57, 0x1, -R4 ;  /* 0x000000013939a824 */ /* 0x000fe200078e0a04 */
[----:B------:R-:W-:Y:S01]  /*2be0*/  ISETP.GE.AND P2, PT, R54, RZ, PT ;  /* 0x000000ff3600720c */ /* 0x000fe20003f46270 */
[----:B------:R-:W-:Y:S02]  /*2bf0*/  IMAD.MOV R46, RZ, RZ, -R46 ;  /* 0x000000ffff2e7224 */ /* 0x000fe400078e0a2e */
[----:B------:R-:W-:Y:S02]  /*2c00*/  VIADD R54, R2, 0xd ;  /* 0x0000000d02367836 */ /* 0x000fe40000000000 */
[C---:B------:R-:W-:Y:S02]  /*2c10*/  IMAD R63, R4.reuse, R48, R63 ;  /* 0x00000030043f7224 */ /* 0x040fe400078e023f */
[----:B------:R-:W-:Y:S01]  /*2c20*/  IMAD R65, R4, R46, R65 ;  /* 0x0000002e04417224 */ /* 0x000fe200078e0241 */
[----:B------:R-:W-:Y:S01]  /*2c30*/  IABS R69, R54 ;  /* 0x0000003600457213 */ /* 0x000fe20000000000 */
[----:B------:R-:W-:-:S02]  /*2c40*/  @!P3 IMAD.IADD R61, R61, 0x1, -R4 ;  /* 0x000000013d3db824 */ /* 0x000fc400078e0a04 */
[----:B------:R-:W-:-:S03]  /*2c50*/  IMAD.HI.U32 R48, R6, R67, RZ ;  /* 0x0000004306307227 */ /* 0x000fc600078e00ff */
[----:B------:R-:W-:Y:S01]  /*2c60*/  ISETP.GT.U32.AND P3, PT, R4, R61, PT ;  /* 0x0000003d0400720c */ /* 0x000fe20003f64070 */
[----:B------:R-:W-:Y:S02]  /*2c70*/  IMAD.MOV R48, RZ, RZ, -R48 ;  /* 0x000000ffff307224 */ /* 0x000fe400078e0a30 */
[----:B------:R-:W-:-:S04]  /*2c80*/  IMAD.HI.U32 R46, R6, R69, RZ ;  /* 0x00000045062e7227 */ /* 0x000fc800078e00ff */
[----:B------:R-:W-:Y:S01]  /*2c90*/  @!P4 IMAD.MOV R55, RZ, RZ, -R55 ;  /* 0x000000ffff37c224 */ /* 0x000fe200078e0a37 */
[C---:B------:R-:W-:Y:S01]  /*2ca0*/  ISETP.GT.U32.AND P4, PT, R4.reuse, R63, PT ;  /* 0x0000003f0400720c */ /* 0x040fe20003f84070 */
[C---:B------:R-:W-:Y:S02]  /*2cb0*/  IMAD R67, R4.reuse, R48, R67 ;  /* 0x0000003004437224 */ /* 0x040fe400078e0243 */
[----:B------:R-:W-:Y:S02]  /*2cc0*/  IMAD.MOV R48, RZ, RZ, -R46 ;  /* 0x000000ffff307224 */ /* 0x000fe400078e0a2e */
[--C-:B------:R-:W-:Y:S01]  /*2cd0*/  @!P3 IMAD.IADD R61, R61, 0x1, -R4.reuse ;  /* 0x000000013d3db824 */ /* 0x100fe200078e0a04 */
[C---:B------:R-:W-:Y:S01]  /*2ce0*/  ISETP.GT.U32.AND P3, PT, R4.reuse, R65, PT ;  /* 0x000000410400720c */ /* 0x040fe20003f64070 */
[----:B------:R-:W-:Y:S02]  /*2cf0*/  @!P5 IMAD.IADD R59, R59, 0x1, -R4 ;  /* 0x000000013b3bd824 */ /* 0x000fe400078e0a04 */
[----:B------:R-:W-:-:S02]  /*2d00*/  IMAD R69, R4, R48, R69 ;  /* 0x0000003004457224 */ /* 0x000fc400078e0245 */
[----:B------:R-:W-:Y:S01]  /*2d10*/  @!P6 IMAD.MOV R53, RZ, RZ, -R53 ;  /* 0x000000ffff35e224 */ /* 0x000fe200078e0a35 */
[----:B------:R-:W-:Y:S01]  /*2d20*/  ISETP.GT.U32.AND P5, PT, R4, R59, PT ;  /* 0x0000003b0400720c */ /* 0x000fe20003fa4070 */
[----:B------:R-:W-:Y:S01]  /*2d30*/  @!P4 IMAD.IADD R63, R63, 0x1, -R4 ;  /* 0x000000013f3fc824 */ /* 0x000fe200078e0a04 */
[----:B------:R-:W-:Y:S01]  /*2d40*/  ISETP.GE.AND P6, PT, R50, RZ, PT ;  /* 0x000000ff3200720c */ /* 0x000fe20003fc6270 */
[----:B------:R-:W-:-:S03]  /*2d50*/  IMAD.HI.U32 R50, R6, R75, RZ ;  /* 0x0000004b06327227 */ /* 0x000fc600078e00ff */
[----:B------:R-:W-:Y:S01]  /*2d60*/  ISETP.GT.U32.AND P4, PT, R4, R63, PT ;  /* 0x0000003f0400720c */ /* 0x000fe20003f84070 */
[----:B------:R-:W-:Y:S01]  /*2d70*/  IMAD.MOV R50, RZ, RZ, -R50 ;  /* 0x000000ffff327224 */ /* 0x000fe200078e0a32 */
[----:B------:R-:W-:Y:S01]  /*2d80*/  @!P3 IADD3 R65, PT, PT, R65, -R4, RZ ;  /* 0x800000044141b210 */ /* 0x000fe20007ffe0ff */
[----:B------:R-:W-:Y:S01]  /*2d90*/  IMAD.HI.U32 R48, R6, R73, RZ ;  /* 0x0000004906307227 */ /* 0x000fe200078e00ff */
[----:B------:R-:W-:-:S03]  /*2da0*/  ISETP.GT.U32.AND P3, PT, R4, R69, PT ;  /* 0x000000450400720c */ /* 0x000fc60003f64070 */
[----:B------:R-:W-:Y:S01]  /*2db0*/  @!P5 IMAD.IADD R59, R59, 0x1, -R4 ;  /* 0x000000013b3bd824 */ /* 0x000fe200078e0a04 */
[----:B------:R-:W-:Y:S01]  /*2dc0*/  ISETP.GE.AND P5, PT, R56, RZ, PT ;  /* 0x000000ff3800720c */ /* 0x000fe20003fa6270 */
[----:B------:R-:W-:Y:S01]  /*2dd0*/  IMAD R75, R4, R50, R75 ;  /* 0x00000032044b7224 */ /* 0x000fe200078e024b */
[----:B------:R-:W-:Y:S01]  /*2de0*/  IADD3 R56, PT, PT, R2, 0xc, RZ ;  /* 0x0000000c02387810 */ /* 0x000fe20007ffe0ff */
[----:B------:R-:W-:Y:S02]  /*2df0*/  IMAD.MOV R48, RZ, RZ, -R48 ;  /* 0x000000ffff307224 */ /* 0x000fe400078e0a30 */
[--C-:B------:R-:W-:Y:S01]  /*2e00*/  @!P4 IMAD.IADD R63, R63, 0x1, -R4.reuse ;  /* 0x000000013f3fc824 */ /* 0x100fe200078e0a04 */
[----:B------:R-:W-:Y:S01]  /*2e10*/  IABS R71, R56 ;  /* 0x0000003800477213 */ /* 0x000fe20000000000 */
[C---:B------:R-:W-:Y:S01]  /*2e20*/  IMAD R73, R4.reuse, R48, R73 ;  /* 0x0000003004497224 */ /* 0x040fe200078e0249 */
[----:B------:R-:W-:Y:S01]  /*2e30*/  ISETP.GT.U32.AND P4, PT, R4, R67, PT ;  /* 0x000000430400720c */ /* 0x000fe20003f84070 */
[----:B------:R-:W-:Y:S01]  /*2e40*/  @!P3 IMAD.IADD R69, R69, 0x1, -R4 ;  /* 0x000000014545b824 */ /* 0x000fe200078e0a04 */
[----:B------:R-:W-:Y:S01]  /*2e50*/  @!P2 IADD3 R63, PT, PT, -R63, RZ, RZ ;  /* 0x000000ff3f3fa210 */ /* 0x000fe20007ffe1ff */
[----:B------:R-:W-:-:S03]  /*2e60*/  IMAD.HI.U32 R46, R6, R71, RZ ;  /* 0x00000047062e7227 */ /* 0x000fc600078e00ff */
[C---:B------:R-:W-:Y:S01]  /*2e70*/  ISETP.GT.U32.AND P3, PT, R4.reuse, R69, PT ;  /* 0x000000450400720c */ /* 0x040fe20003f64070 */
[----:B------:R-:W-:Y:S02]  /*2e80*/  IMAD.MOV R46, RZ, RZ, -R46 ;  /* 0x000000ffff2e7224 */ /* 0x000fe400078e0a2e */
[----:B------:R-:W-:Y:S02]  /*2e90*/  @!P1 IMAD.MOV R57, RZ, RZ, -R57 ;  /* 0x000000ffff399224 */ /* 0x000fe400078e0a39 */
[----:B------:R-:W-:Y:S02]  /*2ea0*/  IMAD R71, R4, R46, R71 ;  /* 0x0000002e04477224 */ /* 0x000fe400078e0247 */
[----:B------:R-:W-:-:S04]  /*2eb0*/  IMAD.HI.U32 R46, R6, R79, RZ ;  /* 0x0000004f062e7227 */ /* 0x000fc800078e00ff */
[--C-:B------:R-:W-:Y:S01]  /*2ec0*/  @!P4 IMAD.IADD R67, R67, 0x1, -R4.reuse ;  /* 0x000000014343c824 */ /* 0x100fe200078e0a04 */
[C---:B------:R-:W-:Y:S01]  /*2ed0*/  ISETP.GT.U32.AND P4, PT, R4.reuse, R65, PT ;  /* 0x000000410400720c */ /* 0x040fe20003f84070 */
[----:B------:R-:W-:Y:S01]  /*2ee0*/  @!P3 IMAD.IADD R69, R69, 0x1, -R4 ;  /* 0x000000014545b824 */ /* 0x000fe200078e0a04 */
[C---:B------:R-:W-:Y:S01]  /*2ef0*/  ISETP.GT.U32.AND P3, PT, R4.reuse, R75, PT ;  /* 0x0000004b0400720c */ /* 0x040fe20003f64070 */
[----:B------:R-:W-:Y:S01]  /*2f00*/  IMAD.MOV R48, RZ, RZ, -R46 ;  /* 0x000000ffff307224 */ /* 0x000fe200078e0a2e */
[----:B------:R-:W-:Y:S01]  /*2f10*/  ISETP.GT.U32.AND P1, PT, R4, R67, PT ;  /* 0x000000430400720c */ /* 0x000fe20003f24070 */
[----:B------:R-:W-:-:S04]  /*2f20*/  IMAD.HI.U32 R46, R6, R81, RZ ;  /* 0x00000051062e7227 */ /* 0x000fc800078e00ff */
[----:B------:R-:W-:Y:S02]  /*2f30*/  IMAD R79, R4, R48, R79 ;  /* 0x00000030044f7224 */ /* 0x000fe400078e024f */
[----:B------:R-:W-:Y:S01]  /*2f40*/  @!P0 IMAD.MOV R49, RZ, RZ, -R49 ;  /* 0x000000ffff318224 */ /* 0x000fe200078e0a31 */
[----:B------:R-:W-:Y:S01]  /*2f50*/  ISETP.GE.AND P0, PT, R52, RZ, PT ;  /* 0x000000ff3400720c */ /* 0x000fe20003f06270 */
[----:B------:R-:W-:Y:S01]  /*2f60*/  @!P4 IMAD.IADD R65, R65, 0x1, -R4 ;  /* 0x000000014141c824 */ /* 0x000fe200078e0a04 */
[----:B------:R-:W-:Y:S01]  /*2f70*/  ISETP.GT.U32.AND P4, PT, R4, R71, PT ;  /* 0x000000470400720c */ /* 0x000fe20003f84070 */
[----:B------:R-:W-:Y:S01]  /*2f80*/  IMAD.HI.U32 R52, R6, R77, RZ ;  /* 0x0000004d06347227 */ /* 0x000fe200078e00ff */
[----:B------:R-:W-:Y:S02]  /*2f90*/  @!P3 IADD3 R75, PT, PT, R75, -R4, RZ ;  /* 0x800000044b4bb210 */ /* 0x000fe40007ffe0ff */
[C---:B------:R-:W-:Y:S01]  /*2fa0*/  ISETP.GT.U32.AND P3, PT, R4.reuse, R79, PT ;  /* 0x0000004f0400720c */ /* 0x040fe20003f64070 */
[----:B------:R-:W-:Y:S01]  /*2fb0*/  IMAD.MOV R46, RZ, RZ, -R46 ;  /* 0x000000ffff2e7224 */ /* 0x000fe200078e0a2e */
[----:B------:R-:W-:Y:S01]  /*2fc0*/  ISETP.GT.U32.AND P2, PT, R4, R75, PT ;  /* 0x0000004b0400720c */ /* 0x000fe20003f44070 */
[----:B------:R-:W-:-:S02]  /*2fd0*/  IMAD.MOV R52, RZ, RZ, -R52 ;  /* 0x000000ffff347224 */ /* 0x000fc400078e0a34 */
[C---:B------:R-:W-:Y:S02]  /*2fe0*/  IMAD R81, R4.reuse, R46, R81 ;  /* 0x0000002e04517224 */ /* 0x040fe400078e0251 */
[C---:B------:R-:W-:Y:S02]  /*2ff0*/  IMAD R77, R4.reuse, R52, R77 ;  /* 0x00000034044d7224 */ /* 0x040fe400078e024d */
[----:B------:R-:W-:Y:S01]  /*3000*/  @!P1 IMAD.IADD R67, R67, 0x1, -R4 ;  /* 0x0000000143439824 */ /* 0x000fe200078e0a04 */
[----:B------:R-:W-:Y:S01]  /*3010*/  ISETP.GT.U32.AND P1, PT, R4, R73, PT ;  /* 0x000000490400720c */ /* 0x000fe20003f24070 */
[----:B------:R-:W-:-:S04]  /*3020*/  IMAD.HI.U32 R48, R6, R83, RZ ;  /* 0x0000005306307227 */ /* 0x000fc800078e00ff */
[--C-:B------:R-:W-:Y:S01]  /*3030*/  @!P3 IMAD.IADD R79, R79, 0x1, -R4.reuse ;  /* 0x000000014f4fb824 */ /* 0x100fe200078e0a04 */
[C---:B------:R-:W-:Y:S01]  /*3040*/  ISETP.GT.U32.AND P3, PT, R4.reuse, R81, PT ;  /* 0x000000510400720c */ /* 0x040fe20003f64070 */
[----:B------:R-:W-:Y:S01]  /*3050*/  @!P4 IMAD.IADD R71, R71, 0x1, -R4 ;  /* 0x000000014747c824 */ /* 0x000fe200078e0a04 */
[----:B------:R-:W-:Y:S01]  /*3060*/  ISETP.GT.U32.AND P4, PT, R4, R77, PT ;  /* 0x0000004d0400720c */ /* 0x000fe20003f84070 */
[----:B------:R-:W-:Y:S02]  /*3070*/  IMAD.MOV R48, RZ, RZ, -R48 ;  /* 0x000000ffff307224 */ /* 0x000fe400078e0a30 */
[----:B------:R-:W-:-:S04]  /*3080*/  IMAD.HI.U32 R50, R6, R85, RZ ;  /* 0x0000005506327227 */ /* 0x000fc800078e00ff */
[----:B------:R-:W-:Y:S02]  /*3090*/  IMAD R83, R4, R48, R83 ;  /* 0x0000003004537224 */ /* 0x000fe400078e0253 */
[--C-:B------:R-:W-:Y:S01]  /*30a0*/  @!P1 IMAD.IADD R73, R73, 0x1, -R4.reuse ;  /* 0x0000000149499824 */ /* 0x100fe200078e0a04 */
[----:B------:R-:W-:Y:S01]  /*30b0*/  ISETP.GE.AND P1, PT, R58, RZ, PT ;  /* 0x000000ff3a00720c */ /* 0x000fe20003f26270 */
[----:B------:R-:W-:Y:S01]  /*30c0*/  VIADD R58, R2, 0x3 ;  /* 0x00000003023a7836 */ /* 0x000fe20000000000 */
[----:B------:R-:W-:Y:S01]  /*30d0*/  @!P3 IADD3 R81, PT, PT, R81, -R4, RZ ;  /* 0x800000045151b210 */ /* 0x000fe20007ffe0ff */
[----:B------:R-:W-:Y:S01]  /*30e0*/  @!P4 IMAD.IADD R77, R77, 0x1, -R4 ;  /* 0x000000014d4dc824 */ /* 0x000fe200078e0a04 */
[----:B------:R-:W-:Y:S01]  /*30f0*/  ISETP.GT.U32.AND P3, PT, R4, R83, PT ;  /* 0x000000530400720c */ /* 0x000fe20003f64070 */
[----:B------:R-:W-:Y:S01]  /*3100*/  IMAD.MOV R50, RZ, RZ, -R50 ;  /* 0x000000ffff327224 */ /* 0x000fe200078e0a32 */
[----:B------:R-:W-:Y:S01]  /*3110*/  ISETP.GE.AND P4, PT, R54, RZ, PT ;  /* 0x000000ff3600720c */ /* 0x000fe20003f86270 */
[----:B------:R-:W-:Y:S01]  /*3120*/  VIADD R54, R2, 0x4 ;  /* 0x0000000402367836 */ /* 0x000fe20000000000 */
[----:B------:R-:W-:Y:S01]  /*3130*/  IABS R89, R58 ;  /* 0x0000003a00597213 */ /* 0x000fe20000000000 */
[----:B------:R-:W-:Y:S01]  /*3140*/  @!P0 IMAD.MOV R59, RZ, RZ, -R59 ;  /* 0x000000ffff3b8224 */ /* 0x000fe200078e0a3b */
[C---:B------:R-:W-:Y:S01]  /*3150*/  ISETP.GT.U32.AND P0, PT, R4.reuse, R71, PT ;  /* 0x000000470400720c */ /* 0x040fe20003f04070 */
[----:B------:R-:W-:Y:S01]  /*3160*/  @!P5 IMAD.MOV R65, RZ, RZ, -R65 ;  /* 0x000000ffff41d224 */ /* 0x000fe200078e0a41 */
[----:B------:R-:W-:Y:S01]  /*3170*/  IABS R87, R54 ;  /* 0x0000003600577213 */ /* 0x000fe20000000000 */
[----:B------:R-:W-:Y:S01]  /*3180*/  @!P1 IMAD.MOV R67, RZ, RZ, -R67 ;  /* 0x000000ffff439224 */ /* 0x000fe200078e0a43 */
[C---:B------:R-:W-:Y:S01]  /*3190*/  ISETP.GT.U32.AND P5, PT, R4.reuse, R77, PT ;  /* 0x0000004d0400720c */ /* 0x040fe20003fa4070 */
[C---:B------:R-:W-:Y:S01]  /*31a0*/  IMAD R85, R4.reuse, R50, R85 ;  /* 0x0000003204557224 */ /* 0x040fe200078e0255 */
[C---:B------:R-:W-:Y:S01]  /*31b0*/  ISETP.GT.U32.AND P1, PT, R4.reuse, R79, PT ;  /* 0x0000004f0400720c */ /* 0x040fe20003f24070 */
[----:B------:R-:W-:Y:S01]  /*31c0*/  @!P3 IMAD.IADD R83, R83, 0x1, -R4 ;  /* 0x000000015353b824 */ /* 0x000fe200078e0a04 */
[----:B------:R-:W-:Y:S01]  /*31d0*/  ISETP.GT.U32.AND P3, PT, R4, R73, PT ;  /* 0x000000490400720c */ /* 0x000fe20003f64070 */
[----:B------:R-:W-:-:S04]  /*31e0*/  IMAD.HI.U32 R46, R6, R87, RZ ;  /* 0x00000057062e7227 */ /* 0x000fc800078e00ff */
[----:B------:R-:W-:-:S04]  /*31f0*/  IMAD.HI.U32 R48, R6, R89, RZ ;  /* 0x0000005906307227 */ /* 0x000fc800078e00ff */
[----:B------:R-:W-:-:S04]  /*3200*/  IMAD.HI.U32 R50, R6, R91, RZ ;  /* 0x0000005b06327227 */ /* 0x000fc800078e00ff */
[----:B------:R-:W-:-:S04]  /*3210*/  IMAD.HI.U32 R52, R6, R93, RZ ;  /* 0x0000005d06347227 */ /* 0x000fc800078e00ff */
[----:B------:R-:W-:Y:S02]  /*3220*/  IMAD.MOV R46, RZ, RZ, -R46 ;  /* 0x000000ffff2e7224 */ /* 0x000fe400078e0a2e */
[----:B------:R-:W-:Y:S02]  /*3230*/  IMAD.MOV R48, RZ, RZ, -R48 ;  /* 0x000000ffff307224 */ /* 0x000fe400078e0a30 */
[----:B------:R-:W-:Y:S02]  /*3240*/  IMAD.MOV R50, RZ, RZ, -R50 ;  /* 0x000000ffff327224 */ /* 0x000fe400078e0a32 */
[----:B------:R-:W-:Y:S02]  /*3250*/  IMAD.MOV R52, RZ, RZ, -R52 ;  /* 0x000000ffff347224 */ /* 0x000fe400078e0a34 */
[C---:B------:R-:W-:Y:S02]  /*3260*/  IMAD R87, R4.reuse, R46, R87 ;  /* 0x0000002e04577224 */ /* 0x040fe400078e0257 */
[----:B------:R-:W-:-:S02]  /*3270*/  IMAD R89, R4, R48, R89 ;  /* 0x0000003004597224 */ /* 0x000fc400078e0259 */
[C---:B------:R-:W-:Y:S02]  /*3280*/  IMAD R91, R4.reuse, R50, R91 ;  /* 0x00000032045b7224 */ /* 0x040fe400078e025b */
[C---:B------:R-:W-:Y:S02]  /*3290*/  IMAD R93, R4.reuse, R52, R93 ;  /* 0x00000034045d7224 */ /* 0x040fe400078e025d */
[----:B------:R-:W-:Y:S01]  /*32a0*/  @!P6 IMAD.MOV R61, RZ, RZ, -R61 ;  /* 0x000000ffff3de224 */ /* 0x000fe200078e0a3d */
[----:B------:R-:W-:Y:S01]  /*32b0*/  ISETP.GT.U32.AND P6, PT, R4, R81, PT ;  /* 0x000000510400720c */ /* 0x000fe20003fc4070 */
[----:B------:R-:W-:-:S04]  /*32c0*/  IMAD.HI.U32 R6, R6, R95, RZ ;  /* 0x0000005f06067227 */ /* 0x000fc800078e00ff */
[----:B------:R-:W-:Y:S01]  /*32d0*/  @!P4 IMAD.MOV R69, RZ, RZ, -R69 ;  /* 0x000000ffff45c224 */ /* 0x000fe200078e0a45 */
[C---:B------:R-:W-:Y:S01]  /*32e0*/  ISETP.GT.U32.AND P4, PT, R4.reuse, R83, PT ;  /* 0x000000530400720c */ /* 0x040fe20003f84070 */
[--C-:B------:R-:W-:Y:S01]  /*32f0*/  @!P0 IMAD.IADD R71, R71, 0x1, -R4.reuse ;  /* 0x0000000147478824 */ /* 0x100fe200078e0a04 */
[C---:B------:R-:W-:Y:S01]  /*3300*/  ISETP.GT.U32.AND P0, PT, R4.reuse, R85, PT ;  /* 0x000000550400720c */ /* 0x040fe20003f04070 */
[--C-:B------:R-:W-:Y:S01]  /*3310*/  @!P3 IMAD.IADD R73, R73, 0x1, -R4.reuse ;  /* 0x000000014949b824 */ /* 0x100fe200078e0a04 */
[C---:B------:R-:W-:Y:S01]  /*3320*/  ISETP.GT.U32.AND P3, PT, R4.reuse, R87, PT ;  /* 0x000000570400720c */ /* 0x040fe20003f64070 */
[--C-:B------:R-:W-:Y:S01]  /*3330*/  @!P2 IMAD.IADD R75, R75, 0x1, -R4.reuse ;  /* 0x000000014b4ba824 */ /* 0x100fe200078e0a04 */
[C---:B------:R-:W-:Y:S01]  /*3340*/  ISETP.GT.U32.AND P2, PT, R4.reuse, R89, PT ;  /* 0x000000590400720c */ /* 0x040fe20003f44070 */
[--C-:B------:R-:W-:Y:S01]  /*3350*/  @!P5 IMAD.IADD R77, R77, 0x1, -R4.reuse ;  /* 0x000000014d4dd824 */ /* 0x100fe200078e0a04 */
[C---:B------:R-:W-:Y:S01]  /*3360*/  ISETP.GT.U32.AND P5, PT, R4.reuse, R91, PT ;  /* 0x0000005b0400720c */ /* 0x040fe20003fa4070 */
[----:B------:R-:W-:Y:S01]  /*3370*/  @!P1 IMAD.IADD R79, R79, 0x1, -R4 ;  /* 0x000000014f4f9824 */ /* 0x000fe200078e0a04 */
[----:B------:R-:W-:Y:S01]  /*3380*/  ISETP.GT.U32.AND P1, PT, R4, R93, PT ;  /* 0x0000005d0400720c */ /* 0x000fe20003f24070 */
[----:B------:R-:W-:Y:S01]  /*3390*/  IMAD.MOV R6, RZ, RZ, -R6 ;  /* 0x000000ffff067224 */ /* 0x000fe200078e0a06 */
[----:B------:R-:W-:Y:S01]  /*33a0*/  @!P6 IADD3 R81, PT, PT, R81, -R4, RZ ;  /* 0x800000045151e210 */ /* 0x000fe20007ffe0ff */
[----:B------:R-:W-:Y:S01]  /*33b0*/  @!P4 IMAD.IADD R83, R83, 0x1, -R4 ;  /* 0x000000015353c824 */ /* 0x000fe200078e0a04 */
[----:B------:R-:W-:Y:S01]  /*33c0*/  ISETP.GE.AND P4, PT, R56, RZ, PT ;  /* 0x000000ff3800720c */ /* 0x000fe20003f86270 */
[----:B------:R-:W-:-:S02]  /*33d0*/  IMAD R95, R4, R6, R95 ;  /* 0x00000006045f7224 */ /* 0x000fc400078e025f */
[--C-:B------:R-:W-:Y:S01]  /*33e0*/  @!P0 IMAD.IADD R85, R85, 0x1, -R4.reuse ;  /* 0x0000000155558824 */ /* 0x100fe200078e0a04 */
[----:B------:R-:W-:Y:S01]  /*33f0*/  ISETP.GE.AND P0, PT, R60, RZ, PT ;  /* 0x000000ff3c00720c */ /* 0x000fe20003f06270 */
[--C-:B------:R-:W-:Y:S01]  /*3400*/  @!P3 IMAD.IADD R87, R87, 0x1, -R4.reuse ;  /* 0x000000015757b824 */ /* 0x100fe200078e0a04 */
[----:B------:R-:W-:Y:S01]  /*3410*/  ISETP.GT.U32.AND P6, PT, R4, R95, PT ;  /* 0x0000005f0400720c */ /* 0x000fe20003fc4070 */
[--C-:B------:R-:W-:Y:S01]  /*3420*/  @!P2 IMAD.IADD R89, R89, 0x1, -R4.reuse ;  /* 0x000000015959a824 */ /* 0x100fe200078e0a04 */
[----:B------:R-:W-:Y:S01]  /*3430*/  ISETP.GE.AND P3, PT, R62, RZ, PT ;  /* 0x000000ff3e00720c */ /* 0x000fe20003f66270 */
[--C-:B------:R-:W-:Y:S01]  /*3440*/  @!P5 IMAD.IADD R91, R91, 0x1, -R4.reuse ;  /* 0x000000015b5bd824 */ /* 0x100fe200078e0a04 */
[----:B------:R-:W-:Y:S01]  /*3450*/  ISETP.GE.AND P2, PT, R64, RZ, PT ;  /* 0x000000ff4000720c */ /* 0x000fe20003f46270 */
[--C-:B------:R-:W-:Y:S01]  /*3460*/  @!P1 IMAD.IADD R93, R93, 0x1, -R4.reuse ;  /* 0x000000015d5d9824 */ /* 0x100fe200078e0a04 */
[----:B------:R-:W-:Y:S01]  /*3470*/  ISETP.GE.AND P5, PT, R66, RZ, PT ;  /* 0x000000ff4200720c */ /* 0x000fe20003fa6270 */
[----:B------:R-:W-:Y:S01]  /*3480*/  @!P4 IMAD.MOV R71, RZ, RZ, -R71 ;  /* 0x000000ffff47c224 */ /* 0x000fe200078e0a47 */
[----:B------:R-:W-:Y:S01]  /*3490*/  ISETP.GE.AND P1, PT, R68, RZ, PT ;  /* 0x000000ff4400720c */ /* 0x000fe20003f26270 */
[----:B0-----:R-:W-:Y:S01]  /*34a0*/  IMAD R242, R242, UR9, RZ ;  /* 0x00000009f2f27c24 */ /* 0x001fe2000f8e02ff */
[C---:B------:R-:W-:Y:S01]  /*34b0*/  ISETP.GT.U32.AND P4, PT, R4.reuse, R85, PT ;  /* 0x000000550400720c */ /* 0x040fe20003f84070 */
[----:B------:R-:W-:Y:S01]  /*34c0*/  IMAD R241, R241, UR9, RZ ;  /* 0x00000009f1f17c24 */ /* 0x000fe2000f8e02ff */
[----:B------:R-:W-:Y:S01]  /*34d0*/  @!P0 IADD3 R73, PT, PT, -R73, RZ, RZ ;  /* 0x000000ff49498210 */ /* 0x000fe20007ffe1ff */
[--C-:B------:R-:W-:Y:S01]  /*34e0*/  @!P6 IMAD.IADD R95, R95, 0x1, -R4.reuse ;  /* 0x000000015f5fe824 */ /* 0x100fe200078e0a04 */
[C---:B------:R-:W-:Y:S01]  /*34f0*/  ISETP.GT.U32.AND P0, PT, R4.reuse, R87, PT ;  /* 0x000000570400720c */ /* 0x040fe20003f04070 */
[----:B------:R-:W-:Y:S01]  /*3500*/  @!P3 IMAD.MOV R75, RZ, RZ, -R75 ;  /* 0x000000ffff4bb224 */ /* 0x000fe200078e0a4b */
[C---:B------:R-:W-:Y:S01]  /*3510*/  ISETP.GT.U32.AND P3, PT, R4.reuse, R89, PT ;  /* 0x000000590400720c */ /* 0x040fe20003f64070 */
[----:B------:R-:W-:Y:S01]  /*3520*/  @!P2 IMAD.MOV R77, RZ, RZ, -R77 ;  /* 0x000000ffff4da224 */ /* 0x000fe200078e0a4d */
[C---:B------:R-:W-:Y:S01]  /*3530*/  ISETP.GT.U32.AND P2, PT, R4.reuse, R91, PT ;  /* 0x0000005b0400720c */ /* 0x040fe20003f44070 */
[----:B------:R-:W-:Y:S01]  /*3540*/  @!P5 IMAD.MOV R79, RZ, RZ, -R79 ;  /* 0x000000ffff4fd224 */ /* 0x000fe200078e0a4f */
[C---:B------:R-:W-:Y:S01]  /*3550*/  ISETP.GT.U32.AND P5, PT, R4.reuse, R93, PT ;  /* 0x0000005d0400720c */ /* 0x040fe20003fa4070 */
[----:B------:R-:W-:Y:S01]  /*3560*/  @!P1 IMAD.MOV R81, RZ, RZ, -R81 ;  /* 0x000000ffff519224 */ /* 0x000fe200078e0a51 */
[----:B------:R-:W-:Y:S01]  /*3570*/  ISETP.GT.U32.AND P1, PT, R4, R95, PT ;  /* 0x0000005f0400720c */ /* 0x000fe20003f24070 */
[--C-:B------:R-:W-:Y:S01]  /*3580*/  @!P4 IMAD.IADD R85, R85, 0x1, -R4.reuse ;  /* 0x000000015555c824 */ /* 0x100fe200078e0a04 */
[----:B------:R-:W-:Y:S01]  /*3590*/  ISETP.GE.AND P6, PT, R70, RZ, PT ;  /* 0x000000ff4600720c */ /* 0x000fe20003fc6270 */
[----:B------:R-:W-:Y:S01]  /*35a0*/  IMAD R240, R240, UR9, RZ ;  /* 0x00000009f0f07c24 */ /* 0x000fe2000f8e02ff */
[----:B------:R-:W-:Y:S01]  /*35b0*/  ISETP.GE.AND P4, PT, R72, RZ, PT ;  /* 0x000000ff4800720c */ /* 0x000fe20003f86270 */
[--C-:B------:R-:W-:Y:S01]  /*35c0*/  @!P0 IMAD.IADD R87, R87, 0x1, -R4.reuse ;  /* 0x0000000157578824 */ /* 0x100fe200078e0a04 */
[----:B------:R-:W-:Y:S01]  /*35d0*/  ISETP.GE.AND P0, PT, R54, RZ, PT ;  /* 0x000000ff3600720c */ /* 0x000fe20003f06270 */
[--C-:B------:R-:W-:Y:S01]  /*35e0*/  @!P3 IMAD.IADD R89, R89, 0x1, -R4.reuse ;  /* 0x000000015959b824 */ /* 0x100fe200078e0a04 */
[----:B------:R-:W-:Y:S01]  /*35f0*/  ISETP.GE.AND P3, PT, R58, RZ, PT ;  /* 0x000000ff3a00720c */ /* 0x000fe20003f66270 */
[--C-:B------:R-:W-:Y:S01]  /*3600*/  @!P2 IMAD.IADD R91, R91, 0x1, -R4.reuse ;  /* 0x000000015b5ba824 */ /* 0x100fe200078e0a04 */
[----:B------:R-:W-:Y:S01]  /*3610*/  ISETP.GE.AND P2, PT, R74, RZ, PT ;  /* 0x000000ff4a00720c */ /* 0x000fe20003f46270 */
[----:B------:R-:W-:Y:S01]  /*3620*/  IMAD R239, R239, UR9, RZ ;  /* 0x00000009efef7c24 */ /* 0x000fe2000f8e02ff */
[----:B------:R-:W-:Y:S01]  /*3630*/  @!P5 IADD3 R93, PT, PT, R93, -R4, RZ ;  /* 0x800000045d5dd210 */ /* 0x000fe20007ffe0ff */
[----:B------:R-:W-:Y:S01]  /*3640*/  @!P1 IMAD.IADD R95, R95, 0x1, -R4 ;  /* 0x000000015f5f9824 */ /* 0x000fe200078e0a04 */
[----:B------:R-:W-:Y:S01]  /*3650*/  ISETP.NE.AND P1, PT, R45, RZ, PT ;  /* 0x000000ff2d00720c */ /* 0x000fe20003f25270 */
[----:B------:R-:W-:Y:S01]  /*3660*/  @!P6 IMAD.MOV R83, RZ, RZ, -R83 ;  /* 0x000000ffff53e224 */ /* 0x000fe200078e0a53 */
[----:B------:R-:W-:Y:S01]  /*3670*/  LOP3.LUT R4, RZ, R45, RZ, 0x33, !PT ;  /* 0x0000002dff047212 */ /* 0x000fe200078e33ff */
[----:B------:R-:W-:Y:S01]  /*3680*/  @!P4 IMAD.MOV R85, RZ, RZ, -R85 ;  /* 0x000000ffff55c224 */ /* 0x000fe200078e0a55 */
[----:B------:R-:W-:Y:S01]  /*3690*/  ISETP.GE.AND P5, PT, R76, RZ, PT ;  /* 0x000000ff4c00720c */ /* 0x000fe20003fa6270 */
[----:B------:R-:W-:Y:S01]  /*36a0*/  @!P0 IMAD.MOV R87, RZ, RZ, -R87 ;  /* 0x000000ffff578224 */ /* 0x000fe200078e0a57 */
[C---:B------:R-:W-:Y:S01]  /*36b0*/  SEL R6, R4.reuse, R16, !P1 ;  /* 0x0000001004067207 */ /* 0x040fe20004800000 */
[----:B------:R-:W-:Y:S01]  /*36c0*/  @!P3 IMAD.MOV R89, RZ, RZ, -R89 ;  /* 0x000000ffff59b224 */ /* 0x000fe200078e0a59 */
[----:B------:R-:W-:Y:S01]  /*36d0*/  SEL R45, R4, R17, !P1 ;  /* 0x00000011042d7207 */ /* 0x000fe20004800000 */
[----:B------:R-:W-:Y:S01]  /*36e0*/  @!P2 IMAD.MOV R91, RZ, RZ, -R91 ;  /* 0x000000ffff5ba224 */ /* 0x000fe200078e0a5b */
[----:B------:R-:W0:Y:S01]  /*36f0*/  LDC.64 R16, c[0x0][0x388] ;  /* 0x0000e200ff107b82 */ /* 0x000e220000000a00 */
[----:B------:R-:W-:Y:S01]  /*3700*/  ISETP.GE.AND P6, PT, R2, RZ, PT ;  /* 0x000000ff0200720c */ /* 0x000fe20003fc6270 */
[----:B---3--:R-:W-:Y:S01]  /*3710*/  IMAD R54, R6, UR7, RZ ;  /* 0x0000000706367c24 */ /* 0x008fe2000f8e02ff */
[C---:B------:R-:W-:Y:S01]  /*3720*/  SEL R5, R4.reuse, R5, !P1 ;  /* 0x0000000504057207 */ /* 0x040fe20004800000 */
[----:B------:R-:W-:Y:S01]  /*3730*/  IMAD R56, R45, UR7, RZ ;  /* 0x000000072d387c24 */ /* 0x000fe2000f8e02ff */
[----:B------:R-:W-:Y:S01]  /*3740*/  SEL R7, R4, R7, !P1 ;  /* 0x0000000704077207 */ /* 0x000fe20004800000 */
[----:B------:R-:W-:Y:S01]  /*3750*/  IMAD R238, R238, UR9, RZ ;  /* 0x00000009eeee7c24 */ /* 0x000fe2000f8e02ff */
[C---:B------:R-:W-:Y:S01]  /*3760*/  SEL R8, R4.reuse, R8, !P1 ;  /* 0x0000000804087207 */ /* 0x040fe20004800000 */
[----:B------:R-:W-:Y:S01]  /*3770*/  IMAD R5, R5, UR7, RZ ;  /* 0x0000000705057c24 */ /* 0x000fe2000f8e02ff */
[C---:B------:R-:W-:Y:S01]  /*3780*/  SEL R19, R4.reuse, R19, !P1 ;  /* 0x0000001304137207 */ /* 0x040fe20004800000 */
[----:B------:R-:W-:Y:S01]  /*3790*/  @!P5 IMAD.MOV R93, RZ, RZ, -R93 ;  /* 0x000000ffff5dd224 */ /* 0x000fe200078e0a5d */
[C---:B------:R-:W-:Y:S01]  /*37a0*/  SEL R9, R4.reuse, R9, !P1 ;  /* 0x0000000904097207 */ /* 0x040fe20004800000 */
[----:B------:R-:W-:Y:S01]  /*37b0*/  IMAD R7, R7, UR7, RZ ;  /* 0x0000000707077c24 */ /* 0x000fe2000f8e02ff */
[C---:B------:R-:W-:Y:S01]  /*37c0*/  SEL R10, R4.reuse, R10, !P1 ;  /* 0x0000000a040a7207 */ /* 0x040fe20004800000 */
[----:B------:R-:W-:Y:S01]  /*37d0*/  @!P6 IMAD.MOV R95, RZ, RZ, -R95 ;  /* 0x000000ffff5fe224 */ /* 0x000fe200078e0a5f */
[----:B------:R-:W-:Y:S01]  /*37e0*/  SEL R11, R4, R11, !P1 ;  /* 0x0000000b040b7207 */ /* 0x000fe20004800000 */
[----:B------:R-:W-:Y:S01]  /*37f0*/  IMAD R8, R8, UR7, RZ ;  /* 0x0000000708087c24 */ /* 0x000fe2000f8e02ff */
[C---:B------:R-:W-:Y:S01]  /*3800*/  SEL R12, R4.reuse, R12, !P1 ;  /* 0x0000000c040c7207 */ /* 0x040fe20004800000 */
[----:B------:R-:W-:Y:S01]  /*3810*/  IMAD R60, R19, UR7, RZ ;  /* 0x00000007133c7c24 */ /* 0x000fe2000f8e02ff */
[C---:B------:R-:W-:Y:S01]  /*3820*/  SEL R13, R4.reuse, R13, !P1 ;  /* 0x0000000d040d7207 */ /* 0x040fe20004800000 */
[----:B------:R-:W-:Y:S01]  /*3830*/  IMAD R9, R9, UR7, RZ ;  /* 0x0000000709097c24 */ /* 0x000fe2000f8e02ff */
[----:B------:R-:W-:Y:S01]  /*3840*/  SEL R20, R4, R20, !P1 ;  /* 0x0000001404147207 */ /* 0x000fe20004800000 */
        /* <DEDUP_REMOVED lines=9> */
[----:B------:R-:W-:Y:S01]  /*38e0*/  SEL R22, R4, R22, !P1 ;  /* 0x0000001604167207 */ /* 0x000fe20004800000 */
[----:B------:R-:W-:Y:S01]  /*38f0*/  IMAD R14, R14, UR7, RZ ;  /* 0x000000070e0e7c24 */ /* 0x000fe2000f8e02ff */
[----:B------:R-:W-:Y:S01]  /*3900*/  SEL R47, R4, R47, !P1 ;  /* 0x0000002f042f7207 */ /* 0x000fe20004800000 */
[----:B------:R-:W-:Y:S01]  /*3910*/  IMAD R58, R18, UR7, RZ ;  /* 0x00000007123a7c24 */ /* 0x000fe2000f8e02ff */
[C---:B------:R-:W-:Y:S01]  /*3920*/  SEL R49, R4.reuse, R49, !P1 ;  /* 0x0000003104317207 */ /* 0x040fe20004800000 */
[----:B------:R-:W-:Y:S01]  /*3930*/  IMAD R102, R21, UR7, RZ ;  /* 0x0000000715667c24 */ /* 0x000fe2000f8e02ff */
[----:B0-----:R-:W-:Y:S01]  /*3940*/  LEA R19, P4, R5, R16, 0x1 ;  /* 0x0000001005137211 */ /* 0x001fe200078808ff */
[----:B------:R-:W-:Y:S01]  /*3950*/  IMAD R15, R15, UR7, RZ ;  /* 0x000000070f0f7c24 */ /* 0x000fe2000f8e02ff */
[----:B------:R-:W-:Y:S01]  /*3960*/  SEL R23, R4, R23, !P1 ;  /* 0x0000001704177207 */ /* 0x000fe20004800000 */
[----:B------:R-:W-:Y:S01]  /*3970*/  IMAD R103, R22, UR7, RZ ;  /* 0x0000000716677c24 */ /* 0x000fe2000f8e02ff */
[C---:B------:R-:W-:Y:S01]  /*3980*/  SEL R24, R4.reuse, R24, !P1 ;  /* 0x0000001804187207 */ /* 0x040fe20004800000 */
        /* <DEDUP_REMOVED lines=50> */
[----:B------:R-:W0:Y:S01]  /*3cb0*/  LDC.64 R50, c[0x0][0x380] ;  /* 0x0000e000ff327b82 */ /* 0x000e220000000a00 */
[C---:B------:R-:W-:Y:S01]  /*3cc0*/  SEL R61, R4.reuse, R61, !P1 ;  /* 0x0000003d043d7207 */ /* 0x040fe20004800000 */
[----:B------:R-:W-:Y:S01]  /*3cd0*/  IMAD R53, R53, UR7, RZ ;  /* 0x0000000735357c24 */ /* 0x000fe2000f8e02ff */
        /* <DEDUP_REMOVED lines=34> */
[-C--:B------:R-:W-:Y:S01]  /*3f00*/  LEA R20, P6, R7, R16.reuse, 0x1 ;  /* 0x0000001007147211 */ /* 0x080fe200078c08ff */
[----:B------:R-:W-:Y:S01]  /*3f10*/  IMAD R89, R89, UR7, RZ ;  /* 0x0000000759597c24 */ /* 0x000fe2000f8e02ff */
[-C--:B------:R-:W-:Y:S01]  /*3f20*/  LEA R21, P5, R8, R16.reuse, 0x1 ;  /* 0x0000001008157211 */ /* 0x080fe200078a08ff */
[----:B------:R-:W-:Y:S01]  /*3f30*/  IMAD R164, R4, UR7, RZ ;  /* 0x0000000704a47c24 */ /* 0x000fe2000f8e02ff */
[----:B------:R-:W-:Y:S01]  /*3f40*/  LEA.HI.X.SX32 R18, R5, R17, 0x1, P4 ;  /* 0x0000001105127211 */ /* 0x000fe200020f0eff */
[----:B------:R-:W-:Y:S01]  /*3f50*/  IMAD R91, R91, UR7, RZ ;  /* 0x000000075b5b7c24 */ /* 0x000fe2000f8e02ff */
[-C--:B------:R-:W-:Y:S01]  /*3f60*/  LEA R22, P3, R9, R16.reuse, 0x1 ;  /* 0x0000001009167211 */ /* 0x080fe200078608ff */
[----:B------:R-:W-:Y:S01]  /*3f70*/  IMAD R93, R93, UR7, RZ ;  /* 0x000000075d5d7c24 */ /* 0x000fe2000f8e02ff */
[----:B------:R-:W-:-:S02]  /*3f80*/  LEA R100, P2, R10, R16, 0x1 ;  /* 0x000000100a647211 */ /* 0x000fc400078408ff */
[----:B------:R-:W-:Y:S02]  /*3f90*/  CS2R R94, SRZ ;  /* 0x00000000005e7805 */ /* 0x000fe4000001ff00 */
[-C--:B------:R-:W-:Y:S01]  /*3fa0*/  LEA R49, P1, R52, R16.reuse, 0x1 ;  /* 0x0000001034317211 */ /* 0x080fe200078208ff */
[----:B------:R-:W-:Y:S01]  /*3fb0*/  IMAD R237, R237, UR9, RZ ;  /* 0x00000009eded7c24 */ /* 0x000fe2000f8e02ff */
[-C--:B------:R-:W-:Y:S01]  /*3fc0*/  LEA R48, P0, R12, R16.reuse, 0x1 ;  /* 0x000000100c307211 */ /* 0x080fe200078008ff */
[----:B------:R-:W-:Y:S01]  /*3fd0*/  IMAD R236, R236, UR9, RZ ;  /* 0x00000009ecec7c24 */ /* 0x000fe2000f8e02ff */
[-C--:B------:R-:W-:Y:S01]  /*3fe0*/  LEA R47, P4, R13, R16.reuse, 0x1 ;  /* 0x000000100d2f7211 */ /* 0x080fe200078808ff */
[----:B------:R-:W-:Y:S01]  /*3ff0*/  IMAD R235, R235, UR9, RZ ;  /* 0x00000009ebeb7c24 */ /* 0x000fe2000f8e02ff */
[-C--:B------:R-:W-:Y:S01]  /*4000*/  LEA.HI.X.SX32 R11, R7, R17.reuse, 0x1, P6 ;  /* 0x00000011070b7211 */ /* 0x080fe200030f0eff */
[----:B------:R-:W-:Y:S01]  /*4010*/  IMAD R234, R234, UR9, RZ ;  /* 0x00000009eaea7c24 */ /* 0x000fe2000f8e02ff */
[-C--:B------:R-:W-:Y:S01]  /*4020*/  LEA R46, P6, R14, R16.reuse, 0x1 ;  /* 0x000000100e2e7211 */ /* 0x080fe200078c08ff */
[----:B------:R-:W-:Y:S01]  /*4030*/  IMAD R233, R233, UR9, RZ ;  /* 0x00000009e9e97c24 */ /* 0x000fe2000f8e02ff */
[-C--:B------:R-:W-:Y:S01]  /*4040*/  LEA.HI.X.SX32 R3, R8, R17.reuse, 0x1, P5 ;  /* 0x0000001108037211 */ /* 0x080fe200028f0eff */
[----:B------:R-:W-:Y:S01]  /*4050*/  IMAD R232, R232, UR9, RZ ;  /* 0x00000009e8e87c24 */ /* 0x000fe2000f8e02ff */
[----:B------:R-:W-:Y:S01]  /*4060*/  LEA R45, P5, R15, R16, 0x1 ;  /* 0x000000100f2d7211 */ /* 0x000fe200078a08ff */
[----:B------:R-:W-:Y:S01]  /*4070*/  IMAD R231, R231, UR9, RZ ;  /* 0x00000009e7e77c24 */ /* 0x000fe2000f8e02ff */
[-C--:B------:R-:W-:Y:S01]  /*4080*/  LEA.HI.X.SX32 R4, R9, R17.reuse, 0x1, P3 ;  /* 0x0000001109047211 */ /* 0x080fe200018f0eff */
[----:B------:R-:W-:Y:S01]  /*4090*/  IMAD R230, R230, UR9, RZ ;  /* 0x00000009e6e67c24 */ /* 0x000fe2000f8e02ff */
[----:B------:R-:W-:-:S02]  /*40a0*/  LEA.HI.X.SX32 R5, R10, R17, 0x1, P2 ;  /* 0x000000110a057211 */ /* 0x000fc400010f0eff */
[-C--:B------:R-:W-:Y:S01]  /*40b0*/  LEA.HI.X.SX32 R6, R52, R17.reuse, 0x1, P1 ;  /* 0x0000001134067211 */ /* 0x080fe200008f0eff */
[----:B------:R-:W-:Y:S01]  /*40c0*/  IMAD R52, R90, UR9, RZ ;  /* 0x000000095a347c24 */ /* 0x000fe2000f8e02ff */
[-C--:B------:R-:W-:Y:S02]  /*40d0*/  LEA.HI.X.SX32 R7, R12, R17.reuse, 0x1, P0 ;  /* 0x000000110c077211 */ /* 0x080fe400000f0eff */
[----:B------:R-:W-:Y:S02]  /*40e0*/  LEA.HI.X.SX32 R8, R13, R17, 0x1, P4 ;  /* 0x000000110d087211 */ /* 0x000fe400020f0eff */
[-C--:B------:R-:W-:Y:S02]  /*40f0*/  LEA R44, P3, R54, R16.reuse, 0x1 ;  /* 0x00000010362c7211 */ /* 0x080fe400078608ff */
[-C--:B------:R-:W-:Y:S02]  /*4100*/  LEA R43, P2, R56, R16.reuse, 0x1 ;  /* 0x00000010382b7211 */ /* 0x080fe400078408ff */
[----:B------:R-:W-:-:S02]  /*4110*/  LEA R42, P1, R58, R16, 0x1 ;  /* 0x000000103a2a7211 */ /* 0x000fc400078208ff */
[-C--:B------:R-:W-:Y:S02]  /*4120*/  LEA R41, P0, R60, R16.reuse, 0x1 ;  /* 0x000000103c297211 */ /* 0x080fe400078008ff */
[-C--:B------:R-:W-:Y:S02]  /*4130*/  LEA R40, P4, R101, R16.reuse, 0x1 ;  /* 0x0000001065287211 */ /* 0x080fe400078808ff */
[-C--:B------:R-:W-:Y:S02]  /*4140*/  LEA.HI.X.SX32 R9, R14, R17.reuse, 0x1, P6 ;  /* 0x000000110e097211 */ /* 0x080fe400030f0eff */
[----:B------:R-:W-:Y:S02]  /*4150*/  LEA R39, P6, R102, R16, 0x1 ;  /* 0x0000001066277211 */ /* 0x000fe400078c08ff */
[-C--:B------:R-:W-:Y:S02]  /*4160*/  LEA.HI.X.SX32 R10, R15, R17.reuse, 0x1, P5 ;  /* 0x000000110f0a7211 */ /* 0x080fe400028f0eff */
[----:B------:R-:W-:-:S02]  /*4170*/  LEA.HI.X.SX32 R12, R54, R17, 0x1, P3 ;  /* 0x00000011360c7211 */ /* 0x000fc400018f0eff */
[-C--:B------:R-:W-:Y:S02]  /*4180*/  LEA.HI.X.SX32 R13, R56, R17.reuse, 0x1, P2 ;  /* 0x00000011380d7211 */ /* 0x080fe400010f0eff */
[-C--:B------:R-:W-:Y:S02]  /*4190*/  LEA.HI.X.SX32 R14, R58, R17.reuse, 0x1, P1 ;  /* 0x000000113a0e7211 */ /* 0x080fe400008f0eff */
[-C--:B------:R-:W-:Y:S02]  /*41a0*/  LEA.HI.X.SX32 R15, R60, R17.reuse, 0x1, P0 ;  /* 0x000000113c0f7211 */ /* 0x080fe400000f0eff */
[----:B------:R-:W-:Y:S02]  /*41b0*/  LEA.HI.X.SX32 R101, R101, R17, 0x1, P4 ;  /* 0x0000001165657211 */ /* 0x000fe400020f0eff */
[-C--:B------:R-:W-:Y:S02]  /*41c0*/  LEA R38, P5, R103, R16.reuse, 0x1 ;  /* 0x0000001067267211 */ /* 0x080fe400078a08ff */
[----:B------:R-:W-:-:S02]  /*41d0*/  LEA R37, P3, R23, R16, 0x1 ;  /* 0x0000001017257211 */ /* 0x000fc400078608ff */
[-C--:B------:R-:W-:Y:S02]  /*41e0*/  LEA R36, P2, R24, R16.reuse, 0x1 ;  /* 0x0000001018247211 */ /* 0x080fe400078408ff */
[-C--:B------:R-:W-:Y:S02]  /*41f0*/  LEA R35, P1, R25, R16.reuse, 0x1 ;  /* 0x0000001019237211 */ /* 0x080fe400078208ff */
[-C--:B------:R-:W-:Y:S02]  /*4200*/  LEA R34, P0, R26, R16.reuse, 0x1 ;  /* 0x000000101a227211 */ /* 0x080fe400078008ff */
[-C--:B------:R-:W-:Y:S02]  /*4210*/  LEA R33, P4, R109, R16.reuse, 0x1 ;  /* 0x000000106d217211 */ /* 0x080fe400078808ff */
[----:B------:R-:W-:Y:S02]  /*4220*/  LEA.HI.X.SX32 R102, R102, R17, 0x1, P6 ;  /* 0x0000001166667211 */ /* 0x000fe400030f0eff */
[----:B------:R-:W-:-:S02]  /*4230*/  LEA R32, P6, R110, R16, 0x1 ;  /* 0x000000106e207211 */ /* 0x000fc400078c08ff */
[-C--:B------:R-:W-:Y:S02]  /*4240*/  LEA.HI.X.SX32 R103, R103, R17.reuse, 0x1, P5 ;  /* 0x0000001167677211 */ /* 0x080fe400028f0eff */
[-C--:B------:R-:W-:Y:S02]  /*4250*/  LEA.HI.X.SX32 R105, R23, R17.reuse, 0x1, P3 ;  /* 0x0000001117697211 */ /* 0x080fe400018f0eff */
[-C--:B------:R-:W-:Y:S02]  /*4260*/  LEA.HI.X.SX32 R106, R24, R17.reuse, 0x1, P2 ;  /* 0x00000011186a7211 */ /* 0x080fe400010f0eff */
[-C--:B------:R-:W-:Y:S02]  /*4270*/  LEA.HI.X.SX32 R107, R25, R17.reuse, 0x1, P1 ;  /* 0x00000011196b7211 */ /* 0x080fe400008f0eff */
[-C--:B------:R-:W-:Y:S02]  /*4280*/  LEA.HI.X.SX32 R108, R26, R17.reuse, 0x1, P0 ;  /* 0x000000111a6c7211 */ /* 0x080fe400000f0eff */
[----:B------:R-:W-:-:S02]  /*4290*/  LEA.HI.X.SX32 R109, R109, R17, 0x1, P4 ;  /* 0x000000116d6d7211 */ /* 0x000fc400020f0eff */
[-C--:B------:R-:W-:Y:S02]  /*42a0*/  LEA R31, P5, R111, R16.reuse, 0x1 ;  /* 0x000000106f1f7211 */ /* 0x080fe400078a08ff */
[-C--:B------:R-:W-:Y:S02]  /*42b0*/  LEA R30, P3, R112, R16.reuse, 0x1 ;  /* 0x00000010701e7211 */ /* 0x080fe400078608ff */
[-C--:B------:R-:W-:Y:S02]  /*42c0*/  LEA R29, P2, R113, R16.reuse, 0x1 ;  /* 0x00000010711d7211 */ /* 0x080fe400078408ff */
[-C--:B------:R-:W-:Y:S02]  /*42d0*/  LEA R28, P1, R114, R16.reuse, 0x1 ;  /* 0x00000010721c7211 */ /* 0x080fe400078208ff */
[-C--:B------:R-:W-:Y:S02]  /*42e0*/  LEA R27, P0, R115, R16.reuse, 0x1 ;  /* 0x00000010731b7211 */ /* 0x080fe400078008ff */
[----:B------:R-:W-:-:S02]  /*42f0*/  LEA R26, P4, R116, R16, 0x1 ;  /* 0x00000010741a7211 */ /* 0x000fc400078808ff */
[-C--:B------:R-:W-:Y:S02]  /*4300*/  LEA.HI.X.SX32 R110, R110, R17.reuse, 0x1, P6 ;  /* 0x000000116e6e7211 */ /* 0x080fe400030f0eff */
[----:B------:R-:W-:Y:S02]  /*4310*/  LEA R25, P6, R117, R16, 0x1 ;  /* 0x0000001075197211 */ /* 0x000fe400078c08ff */
[-C--:B------:R-:W-:Y:S02]  /*4320*/  LEA.HI.X.SX32 R111, R111, R17.reuse, 0x1, P5 ;  /* 0x000000116f6f7211 */ /* 0x080fe400028f0eff */
[-C--:B------:R-:W-:Y:S02]  /*4330*/  LEA.HI.X.SX32 R112, R112, R17.reuse, 0x1, P3 ;  /* 0x0000001170707211 */ /* 0x080fe400018f0eff */
[-C--:B------:R-:W-:Y:S02]  /*4340*/  LEA.HI.X.SX32 R113, R113, R17.reuse, 0x1, P2 ;  /* 0x0000001171717211 */ /* 0x080fe400010f0eff */
[----:B------:R-:W-:-:S02]  /*4350*/  LEA.HI.X.SX32 R114, R114, R17, 0x1, P1 ;  /* 0x0000001172727211 */ /* 0x000fc400008f0eff */
[-C--:B------:R-:W-:Y:S02]  /*4360*/  LEA.HI.X.SX32 R115, R115, R17.reuse, 0x1, P0 ;  /* 0x0000001173737211 */ /* 0x080fe400000f0eff */
[----:B------:R-:W-:Y:S02]  /*4370*/  LEA.HI.X.SX32 R116, R116, R17, 0x1, P4 ;  /* 0x0000001174747211 */ /* 0x000fe400020f0eff */
[-C--:B------:R-:W-:Y:S02]  /*4380*/  LEA R24, P5, R118, R16.reuse, 0x1 ;  /* 0x0000001076187211 */ /* 0x080fe400078a08ff */
        /* <DEDUP_REMOVED lines=37> */
[----:B------:R-:W-:Y:S02]  /*45e0*/  LEA.HI.X.SX32 R134, R61, R17, 0x1, P2 ;  /* 0x000000113d867211 */ /* 0x000fe400010f0eff */
[----:B------:R-:W-:-:S02]  /*45f0*/  CS2R R60, SRZ ;  /* 0x00000000003c7805 */ /* 0x000fc4000001ff00 */
[-C--:B------:R-:W-:Y:S02]  /*4600*/  LEA.HI.X.SX32 R135, R63, R17.reuse, 0x1, P1 ;  /* 0x000000113f877211 */ /* 0x080fe400008f0eff */
[----:B------:R-:W-:Y:S02]  /*4610*/  CS2R R62, SRZ ;  /* 0x00000000003e7805 */ /* 0x000fe4000001ff00 */
        /* <DEDUP_REMOVED lines=16> */
[----:B------:R-:W-:Y:S02]  /*4720*/  CS2R R80, SRZ ;  /* 0x0000000000507805 */ /* 0x000fe4000001ff00 */
[-C--:B------:R-:W-:Y:S02]  /*4730*/  LEA R171, P5, R85, R16.reuse, 0x1 ;  /* 0x0000001055ab7211 */ /* 0x080fe400078a08ff */
[-C--:B------:R-:W-:Y:S02]  /*4740*/  LEA R169, P3, R87, R16.reuse, 0x1 ;  /* 0x0000001057a97211 */ /* 0x080fe400078608ff */
[-C--:B------:R-:W-:Y:S02]  /*4750*/  LEA R167, P2, R89, R16.reuse, 0x1 ;  /* 0x0000001059a77211 */ /* 0x080fe400078408ff */
[-C--:B------:R-:W-:Y:S02]  /*4760*/  LEA R156, P1, R91, R16.reuse, 0x1 ;  /* 0x000000105b9c7211 */ /* 0x080fe400078208ff */
[----:B------:R-:W-:-:S02]  /*4770*/  LEA R157, P0, R93, R16, 0x1 ;  /* 0x000000105d9d7211 */ /* 0x000fc400078008ff */
[----:B------:R-:W-:Y:S01]  /*4780*/  LEA R165, P4, R164, R16, 0x1 ;  /* 0x00000010a4a57211 */ /* 0x000fe200078808ff */
[----:B------:R-:W-:Y:S01]  /*4790*/  IMAD.SHL.U32 R16, R84, 0x8, RZ ;  /* 0x0000000854107824 */ /* 0x000fe200078e00ff */
[-C--:B------:R-:W-:Y:S02]  /*47a0*/  LEA.HI.X.SX32 R172, R83, R17.reuse, 0x1, P6 ;  /* 0x0000001153ac7211 */ /* 0x080fe400030f0eff */
[----:B------:R-:W-:Y:S02]  /*47b0*/  CS2R R82, SRZ ;  /* 0x0000000000527805 */ /* 0x000fe4000001ff00 */
[----:B0-----:R-:W-:Y:S02]  /*47c0*/  LEA R229, P6, R228, R50, 0x1 ;  /* 0x00000032e4e57211 */ /* 0x001fe400078c08ff */
[-C--:B------:R-:W-:Y:S02]  /*47d0*/  LEA.HI.X.SX32 R170, R85, R17.reuse, 0x1, P5 ;  /* 0x0000001155aa7211 */ /* 0x080fe400028f0eff */
[----:B------:R-:W-:-:S02]  /*47e0*/  LEA.HI.X.SX32 R168, R87, R17, 0x1, P3 ;  /* 0x0000001157a87211 */ /* 0x000fc400018f0eff */
[----:B------:R-:W-:Y:S02]  /*47f0*/  CS2R R86, SRZ ;  /* 0x0000000000567805 */ /* 0x000fe4000001ff00 */
[-C--:B------:R-:W-:Y:S02]  /*4800*/  LEA.HI.X.SX32 R166, R89, R17.reuse, 0x1, P2 ;  /* 0x0000001159a67211 */ /* 0x080fe400010f0eff */
[-C--:B------:R-:W-:Y:S02]  /*4810*/  LEA.HI.X.SX32 R154, R91, R17.reuse, 0x1, P1 ;  /* 0x000000115b9a7211 */ /* 0x080fe400008f0eff */
[-C--:B------:R-:W-:Y:S02]  /*4820*/  LEA.HI.X.SX32 R155, R93, R17.reuse, 0x1, P0 ;  /* 0x000000115d9b7211 */ /* 0x080fe400000f0eff */
[----:B------:R-:W-:Y:S02]  /*4830*/  CS2R R92, SRZ ;  /* 0x00000000005c7805 */ /* 0x000fe4000001ff00 */
[----:B------:R-:W-:-:S02]  /*4840*/  LEA.HI.X.SX32 R164, R164, R17, 0x1, P4 ;  /* 0x00000011a4a47211 */ /* 0x000fc400020f0eff */
[C---:B------:R-:W-:Y:S02]  /*4850*/  SHF.L.U32 R50, R84.reuse, 0x1, RZ ;  /* 0x0000000154327819 */ /* 0x040fe400000006ff */
[----:B------:R-:W-:Y:S02]  /*4860*/  LOP3.LUT R17, R84, 0x40, RZ, 0xc0, !PT ;  /* 0x0000004054117812 */ /* 0x000fe400078ec0ff */
[----:B------:R-:W-:Y:S02]  /*4870*/  CS2R R84, SRZ ;  /* 0x0000000000547805 */ /* 0x000fe4000001ff00 */
[----:B------:R-:W-:Y:S01]  /*4880*/  LEA.HI.X.SX32 R228, R228, R51, 0x1, P6 ;  /* 0x00000033e4e47211 */ /* 0x000fe200030f0eff */
[----:B------:R0:W-:Y:S01]  /*4890*/  STL [R1+0x8], R50 ;  /* 0x0000083201007387 */ /* 0x0001e20000100800 */
[----:B------:R-:W-:Y:S02]  /*48a0*/  IMAD R51, R244, UR9, RZ ;  /* 0x00000009f4337c24 */ /* 0x000fe4000f8e02ff */
[----:B------:R-:W-:Y:S01]  /*48b0*/  IMAD R51, R247, UR9, RZ ;  /* 0x00000009f7337c24 */ /* 0x000fe2000f8e02ff */
[----:B------:R5:W-:Y:S01]  /*48c0*/  STL [R1+0x4], R17 ;  /* 0x0000041101007387 */ /* 0x000be20000100800 */
[----:B------:R-:W-:-:S02]  /*48d0*/  IMAD R51, R250, UR9, RZ ;  /* 0x00000009fa337c24 */ /* 0x000fc4000f8e02ff */
[----:B------:R-:W-:Y:S01]  /*48e0*/  IMAD R51, R137, UR9, RZ ;  /* 0x0000000989337c24 */ /* 0x000fe2000f8e02ff */
[----:B------:R2:W-:Y:S01]  /*48f0*/  STL [R1], R16 ;  /* 0x0000001001007387 */ /* 0x0005e20000100800 */
[----:B------:R-:W-:Y:S02]  /*4900*/  IMAD R51, R98, UR9, RZ ;  /* 0x0000000962337c24 */ /* 0x000fe4000f8e02ff */
[----:B0-----:R-:W-:Y:S02]  /*4910*/  IMAD R50, R246, UR9, RZ ;  /* 0x00000009f6327c24 */ /* 0x001fe4000f8e02ff */
[----:B------:R-:W-:Y:S02]  /*4920*/  IMAD R50, R249, UR9, RZ ;  /* 0x00000009f9327c24 */ /* 0x000fe4000f8e02ff */
[----:B-----5:R-:W-:Y:S02]  /*4930*/  IMAD R17, R138, UR6, RZ ;  /* 0x000000068a117c24 */ /* 0x020fe4000f8e02ff */
[----:B------:R-:W-:-:S02]  /*4940*/  IMAD R50, R252, UR9, RZ ;  /* 0x00000009fc327c24 */ /* 0x000fc4000f8e02ff */
[----:B--2---:R-:W-:Y:S02]  /*4950*/  IMAD R16, R245, UR9, RZ ;  /* 0x00000009f5107c24 */ /* 0x004fe4000f8e02ff */
[----:B------:R-:W-:Y:S02]  /*4960*/  IMAD R16, R248, UR9, RZ ;  /* 0x00000009f8107c24 */ /* 0x000fe4000f8e02ff */
[----:B------:R-:W-:Y:S02]  /*4970*/  IMAD R16, R251, UR9, RZ ;  /* 0x00000009fb107c24 */ /* 0x000fe4000f8e02ff */
[----:B------:R-:W-:Y:S02]  /*4980*/  IMAD R16, R104, UR9, RZ ;  /* 0x0000000968107c24 */ /* 0x000fe4000f8e02ff */
[----:B------:R-:W-:Y:S01]  /*4990*/  IMAD R16, R97, UR9, RZ ;  /* 0x0000000961107c24 */ /* 0x000fe2000f8e02ff */
[----:B------:R-:W-:Y:S01]  /*49a0*/  SHF.R.S32.HI R16, RZ, 0x1f, R17 ;  /* 0x0000001fff107819 */ /* 0x000fe20000011411 */
[----:B------:R-:W-:-:S02]  /*49b0*/  IMAD R50, R99, UR9, RZ ;  /* 0x0000000963327c24 */ /* 0x000fc4000f8e02ff */
[----:B------:R-:W-:Y:S01]  /*49c0*/  IMAD R50, R96, UR9, RZ ;  /* 0x0000000960327c24 */ /* 0x000fe2000f8e02ff */
[C---:B------:R-:W-:Y:S01]  /*49d0*/  SHF.L.U64.HI R16, R17.reuse, 0x1, R16 ;  /* 0x0000000111107819 */ /* 0x040fe20000010210 */
[----:B------:R-:W-:Y:S02]  /*49e0*/  IMAD R51, R88, UR9, RZ ;  /* 0x0000000958337c24 */ /* 0x000fe4000f8e02ff */
[----:B------:R-:W-:Y:S02]  /*49f0*/  IMAD R50, R78, UR9, RZ ;  /* 0x000000094e327c24 */ /* 0x000fe4000f8e02ff */
[----:B-1----:R-:W-:-:S07]  /*4a00*/  IMAD.SHL.U32 R17, R17, 0x2, RZ ;  /* 0x0000000211117824 */ /* 0x002fce00078e00ff */
.L_x_2:
[----:B------:R-:W0:Y:S01]  /*4a10*/  LDCU UR4, c[0x0][0x3a8] ;  /* 0x00007500ff0477ac */ /* 0x000e220008000800 */
[C---:B------:R-:W-:Y:S01]  /*4a20*/  LOP3.LUT R58, R0.reuse, 0x8, RZ, 0xfc, !PT ;  /* 0x00000008003a7812 */ /* 0x040fe200078efcff */
[C---:B------:R-:W-:Y:S01]  /*4a30*/  IMAD R53, R0.reuse, UR12, RZ ;  /* 0x0000000c00357c24 */ /* 0x040fe2000f8e02ff */
[C---:B------:R-:W-:Y:S01]  /*4a40*/  LOP3.LUT R56, R0.reuse, 0x10, RZ, 0xfc, !PT ;  /* 0x0000001000387812 */ /* 0x040fe200078efcff */
[----:B------:R-:W-:Y:S01]  /*4a50*/  IMAD.MOV.U32 R50, RZ, RZ, R229 ;  /* 0x000000ffff327224 */ /* 0x000fe200078e00e5 */
[C---:B------:R-:W-:Y:S01]  /*4a60*/  ISETP.GE.AND P0, PT, R0.reuse, UR8, PT ;  /* 0x0000000800007c0c */ /* 0x040fe2000bf06270 */
[----:B------:R-:W-:Y:S01]  /*4a70*/  IMAD.MOV.U32 R51, RZ, RZ, R228 ;  /* 0x000000ffff337224 */ /* 0x000fe200078e00e4 */
[C---:B------:R-:W-:Y:S01]  /*4a80*/  LOP3.LUT R55, R0.reuse, 0x8, RZ, 0xfc, !PT ;  /* 0x0000000800377812 */ /* 0x040fe200078efcff */
[----:B------:R-:W1:Y:S01]  /*4a90*/  LDCU UR6, c[0x0][0x3a8] ;  /* 0x00007500ff0677ac */ /* 0x000e620008000800 */
[----:B------:R-:W-:Y:S01]  /*4aa0*/  PRMT R73, RZ, 0x7610, R73 ;  /* 0x00007610ff497816 */ /* 0x000fe20000000049 */
[----:B------:R-:W-:Y:S01]  /*4ab0*/  IMAD.WIDE R52, R53, 0x2, R50 ;  /* 0x0000000235347825 */ /* 0x000fe200078e0232 */
[----:B------:R-:W-:Y:S01]  /*4ac0*/  PRMT R72, RZ, 0x7610, R72 ;  /* 0x00007610ff487816 */ /* 0x000fe20000000048 */
[----:B------:R-:W2:Y:S01]  /*4ad0*/  LDCU UR7, c[0x0][0x3a8] ;  /* 0x00007500ff0777ac */ /* 0x000ea20008000800 */
[----:B------:R-:W-:Y:S01]  /*4ae0*/  LOP3.LUT R54, R0, 0x4, RZ, 0xfc, !PT ;  /* 0x0000000400367812 */ /* 0x000fe200078efcff */
[----:B0-----:R-:W-:Y:S01]  /*4af0*/  IMAD R58, R58, UR4, RZ ;  /* 0x000000043a3a7c24 */ /* 0x001fe2000f8e02ff */
[----:B------:R-:W0:Y:S01]  /*4b00*/  LDCU UR4, c[0x0][0x3a8] ;  /* 0x00007500ff0477ac */ /* 0x000e220008000800 */
[----:B------:R-:W-:-:S02]  /*4b10*/  ISETP.GE.AND P3, PT, R56, UR8, PT ;  /* 0x0000000838007c0c */ /* 0x000fc4000bf66270 */
[----:B------:R3:W4:Y:S01]  /*4b20*/  @!P0 LDG.E.U16 R73, desc[UR10][R52.64] ;  /* 0x0000000a34498981 */ /* 0x000722000c1e1500 */
[----:B------:R-:W-:Y:S02]  /*4b30*/  LOP3.LUT R56, R0, 0x4, RZ, 0xfc, !PT ;  /* 0x0000000400387812 */ /* 0x000fe400078efcff */
[----:B------:R-:W-:-:S03]  /*4b40*/  ISETP.GE.AND P5, PT, R55, UR8, PT ;  /* 0x0000000837007c0c */ /* 0x000fc6000bfa6270 */
[----:B0-----:R-:W-:Y:S01]  /*4b50*/  IMAD R56, R56, UR4, RZ ;  /* 0x0000000438387c24 */ /* 0x001fe2000f8e02ff */
[----:B------:R-:W0:Y:S01]  /*4b60*/  LDCU UR4, c[0x0][0x3a8] ;  /* 0x00007500ff0477ac */ /* 0x000e220008000800 */
[----:B---3--:R-:W-:-:S08]  /*4b70*/  IMAD.WIDE R52, R58, 0x2, R50 ;  /* 0x000000023a347825 */ /* 0x008fd000078e0232 */
[----:B------:R3:W5:Y:S01]  /*4b80*/  @!P5 LDG.E.U16 R72, desc[UR10][R52.64] ;  /* 0x0000000a3448d981 */ /* 0x000762000c1e1500 */
[----:B------:R-:W-:Y:S01]  /*4b90*/  LOP3.LUT R57, R0, 0xc, RZ, 0xfc, !PT ;  /* 0x0000000c00397812 */ /* 0x000fe200078efcff */
[----:B---3--:R-:W-:Y:S01]  /*4ba0*/  IMAD.WIDE R52, R56, 0x2, R50 ;  /* 0x0000000238347825 */ /* 0x008fe200078e0232 */
[----:B------:R-:W-:Y:S02]  /*4bb0*/  LOP3.LUT R56, R0, 0x10, RZ, 0xfc, !PT ;  /* 0x0000001000387812 */ /* 0x000fe400078efcff */
[----:B------:R-:W-:-:S03]  /*4bc0*/  ISETP.GE.AND P0, PT, R57, UR8, PT ;  /* 0x0000000839007c0c */ /* 0x000fc6000bf06270 */
[----:B0-----:R-:W-:Y:S01]  /*4bd0*/  IMAD R56, R56, UR4, RZ ;  /* 0x0000000438387c24 */ /* 0x001fe2000f8e02ff */
[----:B------:R-:W0:Y:S01]  /*4be0*/  LDCU UR4, c[0x0][0x3a8] ;  /* 0x00007500ff0477ac */ /* 0x000e220008000800 */
[----:B-1----:R-:W-:Y:S01]  /*4bf0*/  IMAD R57, R57, UR6, RZ ;  /* 0x0000000639397c24 */ /* 0x002fe2000f8e02ff */
[----:B------:R-:W1:Y:S01]  /*4c00*/  LDCU UR6, c[0x0][0x3a8] ;  /* 0x00007500ff0677ac */ /* 0x000e620008000800 */
[----:B------:R-:W-:Y:S02]  /*4c10*/  ISETP.GE.AND P4, PT, R54, UR8, PT ;  /* 0x0000000836007c0c */ /* 0x000fe4000bf86270 */
[C---:B------:R-:W-:Y:S02]  /*4c20*/  LOP3.LUT R58, R0.reuse, 0x14, RZ, 0xfc, !PT ;  /* 0x00000014003a7812 */ /* 0x040fe400078efcff */
[C---:B------:R-:W-:Y:S02]  /*4c30*/  LOP3.LUT R59, R0.reuse, 0x18, RZ, 0xfc, !PT ;  /* 0x00000018003b7812 */ /* 0x040fe400078efcff */
[----:B------:R-:W-:-:S02]  /*4c40*/  LOP3.LUT R55, R0, 0x4c, RZ, 0xfc, !PT ;  /* 0x0000004c00377812 */ /* 0x000fc400078efcff */
[C---:B------:R-:W-:Y:S02]  /*4c50*/  LOP3.LUT R54, R0.reuse, 0x50, RZ, 0xfc, !PT ;  /* 0x0000005000367812 */ /* 0x040fe400078efcff */
[----:B------:R-:W-:Y:S02]  /*4c60*/  LOP3.LUT R79, R0, 0x14, RZ, 0xfc, !PT ;  /* 0x00000014004f7812 */ /* 0x000fe400078efcff */
[----:B------:R-:W-:Y:S02]  /*4c70*/  ISETP.GE.AND P6, PT, R58, UR8, PT ;  /* 0x000000083a007c0c */ /* 0x000fe4000bfc6270 */
[C---:B------:R-:W-:Y:S01]  /*4c80*/  ISETP.GE.AND P5, PT, R59.reuse, UR8, PT ;  /* 0x000000083b007c0c */ /* 0x040fe2000bfa6270 */
[----:B0-----:R-:W-:Y:S01]  /*4c90*/  IMAD R59, R59, UR4, RZ ;  /* 0x000000043b3b7c24 */ /* 0x001fe2000f8e02ff */
[----:B------:R-:W-:Y:S01]  /*4ca0*/  PRMT R65, RZ, 0x7610, R65 ;  /* 0x00007610ff417816 */ /* 0x000fe20000000041 */
[----:B------:R-:W0:Y:S01]  /*4cb0*/  LDCU UR4, c[0x0][0x3a8] ;  /* 0x00007500ff0477ac */ /* 0x000e220008000800 */
[----:B------:R-:W-:-:S02]  /*4cc0*/  ISETP.GE.AND P1, PT, R55, UR8, PT ;  /* 0x0000000837007c0c */ /* 0x000fc4000bf26270 */
[----:B------:R-:W-:Y:S01]  /*4cd0*/  ISETP.GE.AND P2, PT, R54, UR8, PT ;  /* 0x0000000836007c0c */ /* 0x000fe2000bf46270 */
[----:B------:R-:W-:Y:S01]  /*4ce0*/  IMAD.WIDE R54, R57, 0x2, R50 ;  /* 0x0000000239367825 */ /* 0x000fe200078e0232 */
[----:B------:R-:W-:Y:S01]  /*4cf0*/  PRMT R64, RZ, 0x7610, R64 ;  /* 0x00007610ff407816 */ /* 0x000fe20000000040 */
[----:B------:R3:W4:Y:S02]  /*4d00*/  @!P4 LDG.E.U16 R65, desc[UR10][R52.64] ;  /* 0x0000000a3441c981 */ /* 0x000724000c1e1500 */
[----:B-1----:R-:W-:Y:S01]  /*4d10*/  IMAD R79, R79, UR6, RZ ;  /* 0x000000064f4f7c24 */ /* 0x002fe2000f8e02ff */
[----:B------:R-:W-:Y:S01]  /*4d20*/  PRMT R66, RZ, 0x7610, R66 ;  /* 0x00007610ff427816 */ /* 0x000fe20000000042 */
[----:B------:R-:W-:Y:S01]  /*4d30*/  IMAD.WIDE R56, R56, 0x2, R50 ;  /* 0x0000000238387825 */ /* 0x000fe200078e0232 */
[----:B------:R1:W4:Y:S01]  /*4d40*/  @!P0 LDG.E.U16 R64, desc[UR10][R54.64] ;  /* 0x0000000a36408981 */ /* 0x000322000c1e1500 */
[----:B------:R-:W-:Y:S01]  /*4d50*/  PRMT R69, RZ, 0x7610, R69 ;  /* 0x00007610ff457816 */ /* 0x000fe20000000045 */
[----:B------:R-:W0:Y:S01]  /*4d60*/  LDCU UR6, c[0x0][0x3a8] ;  /* 0x00007500ff0677ac */ /* 0x000e220008000800 */
[----:B---3--:R-:W-:-:S04]  /*4d70*/  IMAD.WIDE R52, R79, 0x2, R50 ;  /* 0x000000024f347825 */ /* 0x008fc800078e0232 */
[----:B------:R-:W3:Y:S01]  /*4d80*/  @!P3 LDG.E.U16 R69, desc[UR10][R56.64] ;  /* 0x0000000a3845b981 */ /* 0x000ee2000c1e1500 */
[----:B-1----:R-:W-:Y:S01]  /*4d90*/  IMAD.WIDE R54, R59, 0x2, R50 ;  /* 0x000000023b367825 */ /* 0x002fe200078e0232 */
[C---:B------:R-:W-:Y:S02]  /*4da0*/  LOP3.LUT R59, R0.reuse, 0x24, RZ, 0xfc, !PT ;  /* 0x00000024003b7812 */ /* 0x040fe400078efcff */
[----:B------:R1:W3:Y:S02]  /*4db0*/  @!P6 LDG.E.U16 R66, desc[UR10][R52.64] ;  /* 0x0000000a3442e981 */ /* 0x0002e4000c1e1500 */
[----:B------:R-:W-:Y:S02]  /*4dc0*/  ISETP.GE.AND P6, PT, R59, UR8, PT ;  /* 0x000000083b007c0c */ /* 0x000fe4000bfc6270 */
[----:B------:R-:W-:-:S05]  /*4dd0*/  LOP3.LUT R59, R0, 0x1c, RZ, 0xfc, !PT ;  /* 0x0000001c003b7812 */ /* 0x000fca00078efcff */
[----:B0-----:R-:W-:Y:S01]  /*4de0*/  IMAD R59, R59, UR4, RZ ;  /* 0x000000043b3b7c24 */ /* 0x001fe2000f8e02ff */
[----:B------:R-:W0:Y:S03]  /*4df0*/  LDCU UR4, c[0x0][0x3a8] ;  /* 0x00007500ff0477ac */ /* 0x000e260008000800 */
[----:B-1----:R-:W-:Y:S01]  /*4e00*/  IMAD.WIDE R52, R59, 0x2, R50 ;  /* 0x000000023b347825 */ /* 0x002fe200078e0232 */
[----:B------:R-:W-:-:S05]  /*4e10*/  LOP3.LUT R59, R0, 0x24, RZ, 0xfc, !PT ;  /* 0x00000024003b7812 */ /* 0x000fca00078efcff */
[----:B0-----:R-:W-:Y:S01]  /*4e20*/  IMAD R59, R59, UR4, RZ ;  /* 0x000000043b3b7c24 */ /* 0x001fe2000f8e02ff */
[----:B------:R-:W0:Y:S03]  /*4e30*/  LDCU UR4, c[0x0][0x3a8] ;  /* 0x00007500ff0477ac */ /* 0x000e260008000800 */
[----:B------:R-:W-:Y:S01]  /*4e40*/  IMAD.WIDE R56, R59, 0x2, R50 ;  /* 0x000000023b387825 */ /* 0x000fe200078e0232 */
[----:B------:R-:W-:Y:S02]  /*4e50*/  PRMT R67, RZ, 0x7610, R67 ;  /* 0x00007610ff437816 */ /* 0x000fe40000000043 */
[----:B------:R-:W-:-:S04]  /*4e60*/  LOP3.LUT R79, R0, 0x20, RZ, 0xfc, !PT ;  /* 0x00000020004f7812 */ /* 0x000fc800078efcff */
[----:B------:R1:W3:Y:S01]  /*4e70*/  @!P6 LDG.E.U16 R67, desc[UR10][R56.64] ;  /* 0x0000000a3843e981 */ /* 0x0002e2000c1e1500 */
[----:B0-----:R-:W-:Y:S01]  /*4e80*/  IMAD R59, R252, UR4, RZ ;  /* 0x00000004fc3b7c24 */ /* 0x001fe2000f8e02ff */
[----:B------:R-:W0:Y:S03]  /*4e90*/  LDCU UR4, c[0x0][0x3a8] ;  /* 0x00007500ff0477ac */ /* 0x000e260008000800 */
[----:B-1----:R-:W-:Y:S01]  /*4ea0*/  IMAD.WIDE R56, R59, 0x2, R50 ;  /* 0x000000023b387825 */ /* 0x002fe200078e0232 */
[C---:B------:R-:W-:Y:S02]  /*4eb0*/  ISETP.GE.AND P4, PT, R79.reuse, UR8, PT ;  /* 0x000000084f007c0c */ /* 0x040fe4000bf86270 */
[----:B------:R-:W-:Y:S01]  /*4ec0*/  PRMT R75, RZ, 0x7610, R75 ;  /* 0x00007610ff4b7816 */ /* 0x000fe2000000004b */
[----:B------:R-:W-:Y:S01]  /*4ed0*/  IMAD R79, R79, UR6, RZ ;  /* 0x000000064f4f7c24 */ /* 0x000fe2000f8e02ff */
[----:B------:R-:W-:Y:S01]  /*4ee0*/  PRMT R77, RZ, 0x7610, R77 ;  /* 0x00007610ff4d7816 */ /* 0x000fe2000000004d */
[----:B------:R-:W1:Y:S03]  /*4ef0*/  LDCU UR6, c[0x0][0x3a8] ;  /* 0x00007500ff0677ac */ /* 0x000e660008000800 */
[----:B------:R2:W3:Y:S01]  /*4f00*/  @!P5 LDG.E.U16 R75, desc[UR10][R54.64] ;  /* 0x0000000a364bd981 */ /* 0x0004e2000c1e1500 */
[----:B0-----:R-:W-:Y:S01]  /*4f10*/  IMAD R59, R251, UR4, RZ ;  /* 0x00000004fb3b7c24 */ /* 0x001fe2000f8e02ff */
[----:B------:R-:W0:Y:S01]  /*4f20*/  LDCU UR4, c[0x0][0x3a8] ;  /* 0x00007500ff0477ac */ /* 0x000e220008000800 */
[----:B--2---:R-:W-:-:S05]  /*4f30*/  IMAD.WIDE R54, R79, 0x2, R50 ;  /* 0x000000024f367825 */ /* 0x004fca00078e0232 */
[----:B------:R2:W3:Y:S01]  /*4f40*/  @!P4 LDG.E.U16 R77, desc[UR10][R54.64] ;  /* 0x0000000a364dc981 */ /* 0x0004e2000c1e1500 */
[----:B------:R-:W-:Y:S01]  /*4f50*/  LOP3.LUT R58, R0, 0x1c, RZ, 0xfc, !PT ;  /* 0x0000001c003a7812 */ /* 0x000fe200078efcff */
[----:B--2---:R-:W-:-:S04]  /*4f60*/  IMAD.WIDE R54, R59, 0x2, R50 ;  /* 0x000000023b367825 */ /* 0x004fc800078e0232 */
[----:B0-----:R-:W-:Y:S01]  /*4f70*/  IMAD R59, R249, UR4, RZ ;  /* 0x00000004f93b7c24 */ /* 0x001fe2000f8e02ff */
[----:B------:R-:W0:Y:S01]  /*4f80*/  LDCU UR4, c[0x0][0x3a8] ;  /* 0x00007500ff0477ac */ /* 0x000e220008000800 */
[----:B------:R-:W-:Y:S02]  /*4f90*/  ISETP.GE.AND P3, PT, R58, UR8, PT ;  /* 0x000000083a007c0c */ /* 0x000fe4000bf66270 */
[----:B------:R-:W-:Y:S02]  /*4fa0*/  LOP3.LUT R58, R0, 0x54, RZ, 0xfc, !PT ;  /* 0x00000054003a7812 */ /* 0x000fe400078efcff */
[----:B------:R-:W-:Y:S02]  /*4fb0*/  PRMT R68, RZ, 0x7610, R68 ;  /* 0x00007610ff447816 */ /* 0x000fe40000000044 */
[----:B------:R-:W-:Y:S01]  /*4fc0*/  ISETP.GE.AND P0, PT, R58, UR8, PT ;  /* 0x000000083a007c0c */ /* 0x000fe2000bf06270 */
[----:B-1----:R-:W-:Y:S01]  /*4fd0*/  IMAD R79, R250, UR6, RZ ;  /* 0x00000006fa4f7c24 */ /* 0x002fe2000f8e02ff */
[----:B------:R-:W-:Y:S01]  /*4fe0*/  PRMT R91, RZ, 0x7610, R91 ;  /* 0x00007610ff5b7816 */ /* 0x000fe2000000005b */
[----:B------:R-:W1:Y:S04]  /*4ff0*/  LDCU UR6, c[0x0][0x3a8] ;  /* 0x00007500ff0677ac */ /* 0x000e680008000800 */
[----:B------:R2:W3:Y:S01]  /*5000*/  @!P3 LDG.E.U16 R68, desc[UR10][R52.64] ;  /* 0x0000000a3444b981 */ /* 0x0004e2000c1e1500 */
[----:B0-----:R-:W-:Y:S01]  /*5010*/  IMAD R58, R248, UR4, RZ ;  /* 0x00000004f83a7c24 */ /* 0x001fe2000f8e02ff */
[----:B------:R-:W0:Y:S01]  /*5020*/  LDCU UR4, c[0x0][0x3a8] ;  /* 0x00007500ff0477ac */ /* 0x000e220008000800 */
[----:B------:R-:W-:-:S02]  /*5030*/  ISETP.GE.AND P3, PT, R250, UR8, PT ;  /* 0x00000008fa007c0c */ /* 0x000fc4000bf66270 */
[----:B------:R-:W-:Y:S01]  /*5040*/  ISETP.GE.AND P5, PT, R252, UR8, PT ;  /* 0x00000008fc007c0c */ /* 0x000fe2000bfa6270 */
[----:B--2---:R-:W-:Y:S01]  /*5050*/  IMAD.WIDE R52, R79, 0x2, R50 ;  /* 0x000000024f347825 */ /* 0x004fe200078e0232 */
[----:B------:R-:W-:Y:S02]  /*5060*/  ISETP.GE.AND P4, PT, R251, UR8, PT ;  /* 0x00000008fb007c0c */ /* 0x000fe4000bf86270 */
[----:B------:R-:W-:Y:S02]  /*5070*/  ISETP.GE.AND P6, PT, R249, UR8, PT ;  /* 0x00000008f9007c0c */ /* 0x000fe4000bfc6270 */
[----:B------:R-:W-:-:S05]  /*5080*/  PRMT R97, RZ, 0x7610, R97 ;  /* 0x00007610ff617816 */ /* 0x000fca0000000061 */
[----:B------:R2:W3:Y:S01]  /*5090*/  @!P3 LDG.E.U16 R91, desc[UR10][R52.64] ;  /* 0x0000000a345bb981 */ /* 0x0004e2000c1e1500 */
[----:B------:R-:W-:Y:S02]  /*50a0*/  ISETP.GE.AND P3, PT, R248, UR8, PT ;  /* 0x00000008f8007c0c */ /* 0x000fe4000bf66270 */
[----:B------:R-:W-:Y:S01]  /*50b0*/  PRMT R71, RZ, 0x7610, R71 ;  /* 0x00007610ff477816 */ /* 0x000fe20000000047 */
[----:B------:R0:W3:Y:S01]  /*50c0*/  @!P5 LDG.E.U16 R97, desc[UR10][R56.64] ;  /* 0x0000000a3861d981 */ /* 0x0000e2000c1e1500 */
[----:B--2---:R-:W-:Y:S01]  /*50d0*/  IMAD.WIDE R52, R58, 0x2, R50 ;  /* 0x000000023a347825 */ /* 0x004fe200078e0232 */
[----:B------:R-:W-:-:S03]  /*50e0*/  PRMT R70, RZ, 0x7610, R70 ;  /* 0x00007610ff467816 */ /* 0x000fc60000000046 */
[----:B------:R-:W2:Y:S01]  /*50f0*/  @!P4 LDG.E.U16 R71, desc[UR10][R54.64] ;  /* 0x0000000a3647c981 */ /* 0x000ea2000c1e1500 */
[----:B0-----:R-:W-:Y:S01]  /*5100*/  IMAD R58, R245, UR4, RZ ;  /* 0x00000004f53a7c24 */ /* 0x001fe2000f8e02ff */
[----:B------:R-:W0:Y:S01]  /*5110*/  LDCU UR4, c[0x0][0x3a8] ;  /* 0x00007500ff0477ac */ /* 0x000e220008000800 */
[----:B------:R-:W-:Y:S01]  /*5120*/  IMAD.WIDE R56, R59, 0x2, R50 ;  /* 0x000000023b387825 */ /* 0x000fe200078e0232 */
[----:B------:R-:W-:Y:S02]  /*5130*/  PRMT R137, RZ, 0x7610, R137 ;  /* 0x00007610ff897816 */ /* 0x000fe40000000089 */
[----:B------:R-:W-:Y:S02]  /*5140*/  ISETP.GE.AND P4, PT, R247, UR8, PT ;  /* 0x00000008f7007c0c */ /* 0x000fe4000bf86270 */
[----:B------:R0:W2:Y:S01]  /*5150*/  @!P6 LDG.E.U16 R70, desc[UR10][R56.64] ;  /* 0x0000000a3846e981 */ /* 0x0000a2000c1e1500 */
[----:B------:R-:W-:Y:S02]  /*5160*/  ISETP.GE.AND P6, PT, R246, UR8, PT ;  /* 0x00000008f6007c0c */ /* 0x000fe4000bfc6270 */
[----:B------:R-:W-:Y:S01]  /*5170*/  ISETP.GE.AND P5, PT, R245, UR8, PT ;  /* 0x00000008f5007c0c */ /* 0x000fe2000bfa6270 */
[----:B------:R0:W2:Y:S01]  /*5180*/  @!P3 LDG.E.U16 R137, desc[UR10][R52.64] ;  /* 0x0000000a3489b981 */ /* 0x0000a2000c1e1500 */
[----:B------:R-:W-:Y:S01]  /*5190*/  ISETP.GE.AND P3, PT, R244, UR8, PT ;  /* 0x00000008f4007c0c */ /* 0x000fe2000bf66270 */
[----:B-1----:R-:W-:-:S02]  /*51a0*/  IMAD R59, R246, UR6, RZ ;  /* 0x00000006f63b7c24 */ /* 0x002fc4000f8e02ff */
[----:B------:R-:W-:Y:S01]  /*51b0*/  IMAD R79, R247, UR7, RZ ;  /* 0x00000007f74f7c24 */ /* 0x000fe2000f8e02ff */
[----:B------:R-:W-:Y:S01]  /*51c0*/  PRMT R76, RZ, 0x7610, R76 ;  /* 0x00007610ff4c7816 */ /* 0x000fe2000000004c */
[----:B0-----:R-:W-:Y:S01]  /*51d0*/  IMAD.WIDE R56, R59, 0x2, R50 ;  /* 0x000000023b387825 */ /* 0x001fe200078e0232 */
[----:B------:R-:W-:Y:S02]  /*51e0*/  PRMT R98, RZ, 0x7610, R98 ;  /* 0x00007610ff627816 */ /* 0x000fe40000000062 */
[----:B------:R-:W-:Y:S01]  /*51f0*/  PRMT R74, RZ, 0x7610, R74 ;  /* 0x00007610ff4a7816 */ /* 0x000fe2000000004a */
[----:B------:R-:W-:Y:S01]  /*5200*/  IMAD R151, R244, UR4, RZ ;  /* 0x00000004f4977c24 */ /* 0x000fe2000f8e02ff */
[----:B------:R-:W-:Y:S01]  /*5210*/  PRMT R142, RZ, 0x7610, R142 ;  /* 0x00007610ff8e7816 */ /* 0x000fe2000000008e */
[--C-:B------:R-:W-:Y:S01]  /*5220*/  IMAD.WIDE R54, R79, 0x2, R50.reuse ;  /* 0x000000024f367825 */ /* 0x100fe200078e0232 */
[----:B------:R-:W-:Y:S01]  /*5230*/  LOP3.LUT R88, R0, 0x58, RZ, 0xfc, !PT ;  /* 0x0000005800587812 */ /* 0x000fe200078efcff */
[----:B------:R0:W2:Y:S02]  /*5240*/  @!P6 LDG.E.U16 R98, desc[UR10][R56.64] ;  /* 0x0000000a3862e981 */ /* 0x0000a4000c1e1500 */
[--C-:B------:R-:W-:Y:S01]  /*5250*/  IMAD.WIDE R58, R58, 0x2, R50.reuse ;  /* 0x000000023a3a7825 */ /* 0x100fe200078e0232 */
[----:B------:R-:W-:Y:S01]  /*5260*/  LOP3.LUT R79, R0, 0x5c, RZ, 0xfc, !PT ;  /* 0x0000005c004f7812 */ /* 0x000fe200078efcff */
[----:B------:R1:W2:Y:S02]  /*5270*/  @!P4 LDG.E.U16 R76, desc[UR10][R54.64] ;  /* 0x0000000a364cc981 */ /* 0x0002a4000c1e1500 */
[----:B------:R-:W-:Y:S01]  /*5280*/  IMAD.WIDE R52, R151, 0x2, R50 ;  /* 0x0000000297347825 */ /* 0x000fe200078e0232 */
[----:B------:R-:W-:Y:S01]  /*5290*/  PRMT R78, RZ, 0x7610, R78 ;  /* 0x00007610ff4e7816 */ /* 0x000fe2000000004e */
[----:B------:R1:W2:Y:S01]  /*52a0*/  @!P5 LDG.E.U16 R74, desc[UR10][R58.64] ;  /* 0x0000000a3a4ad981 */ /* 0x0002a2000c1e1500 */
[----:B------:R-:W-:Y:S01]  /*52b0*/  PRMT R138, RZ, 0x7610, R138 ;  /* 0x00007610ff8a7816 */ /* 0x000fe2000000008a */
[--C-:B0-----:R-:W-:Y:S01]  /*52c0*/  IMAD.WIDE R56, R231, 0x2, R50.reuse ;  /* 0x00000002e7387825 */ /* 0x101fe200078e0232 */
[----:B------:R-:W-:Y:S01]  /*52d0*/  ISETP.GE.AND P5, PT, R88, UR8, PT ;  /* 0x0000000858007c0c */ /* 0x000fe2000bfa6270 */
[----:B------:R0:W2:Y:S01]  /*52e0*/  @!P3 LDG.E.U16 R142, desc[UR10][R52.64] ;  /* 0x0000000a348eb981 */ /* 0x0000a2000c1e1500 */
[----:B------:R-:W-:Y:S01]  /*52f0*/  ISETP.GE.AND P4, PT, R79, UR8, PT ;  /* 0x000000084f007c0c */ /* 0x000fe2000bf86270 */
[----:B-1----:R-:W-:Y:S01]  /*5300*/  IMAD.WIDE R54, R230, 0x2, R50 ;  /* 0x00000002e6367825 */ /* 0x002fe200078e0232 */
[----:B------:R-:W-:Y:S01]  /*5310*/  PRMT R89, RZ, 0x7610, R89 ;  /* 0x00007610ff597816 */ /* 0x000fe20000000059 */
[----:B------:R-:W2:Y:S01]  /*5320*/  @!P2 LDG.E.U16 R138, desc[UR10][R56.64] ;  /* 0x0000000a388aa981 */ /* 0x000ea2000c1e1500 */
[----:B------:R-:W-:-:S02]  /*5330*/  LOP3.LUT R59, R0, 0x60, RZ, 0xfc, !PT ;  /* 0x00000060003b7812 */ /* 0x000fc400078efcff */
[----:B------:R-:W-:Y:S01]  /*5340*/  LOP3.LUT R58, R0, 0x64, RZ, 0xfc, !PT ;  /* 0x00000064003a7812 */ /* 0x000fe200078efcff */
[----:B------:R1:W2:Y:S01]  /*5350*/  @!P1 LDG.E.U16 R78, desc[UR10][R54.64] ;  /* 0x0000000a364e9981 */ /* 0x0002a2000c1e1500 */
[----:B0-----:R-:W-:Y:S01]  /*5360*/  IMAD.WIDE R52, R232, 0x2, R50 ;  /* 0x00000002e8347825 */ /* 0x001fe200078e0232 */
[----:B------:R-:W-:Y:S02]  /*5370*/  ISETP.GE.AND P1, PT, R59, UR8, PT ;  /* 0x000000083b007c0c */ /* 0x000fe4000bf26270 */
[----:B------:R-:W-:Y:S02]  /*5380*/  ISETP.GE.AND P2, PT, R58, UR8, PT ;  /* 0x000000083a007c0c */ /* 0x000fe4000bf46270 */
[----:B------:R-:W-:Y:S01]  /*5390*/  PRMT R145, RZ, 0x7610, R145 ;  /* 0x00007610ff917816 */ /* 0x000fe20000000091 */
[----:B------:R0:W2:Y:S01]  /*53a0*/  @!P0 LDG.E.U16 R89, desc[UR10][R52.64] ;  /* 0x0000000a34598981 */ /* 0x0000a2000c1e1500 */
[----:B------:R-:W-:Y:S01]  /*53b0*/  PRMT R90, RZ, 0x7610, R90 ;  /* 0x00007610ff5a7816 */ /* 0x000fe2000000005a */
[----:B-1----:R-:W-:Y:S01]  /*53c0*/  IMAD.WIDE R54, R233, 0x2, R50 ;  /* 0x00000002e9367825 */ /* 0x002fe200078e0232 */
[----:B------:R-:W-:-:S03]  /*53d0*/  LOP3.LUT R56, R0, 0x68, RZ, 0xfc, !PT ;  /* 0x0000006800387812 */ /* 0x000fc600078efcff */
[----:B0-----:R-:W-:Y:S01]  /*53e0*/  IMAD.WIDE R52, R234, 0x2, R50 ;  /* 0x00000002ea347825 */ /* 0x001fe200078e0232 */
[----:B------:R-:W-:Y:S01]  /*53f0*/  ISETP.GE.AND P0, PT, R56, UR8, PT ;  /* 0x0000000838007c0c */ /* 0x000fe2000bf06270 */
[----:B------:R0:W2:Y:S01]  /*5400*/  @!P5 LDG.E.U16 R145, desc[UR10][R54.64] ;  /* 0x0000000a3691d981 */ /* 0x0000a2000c1e1500 */
[----:B------:R-:W-:Y:S02]  /*5410*/  PRMT R146, RZ, 0x7610, R146 ;  /* 0x00007610ff927816 */ /* 0x000fe40000000092 */
[----:B------:R-:W-:Y:S01]  /*5420*/  PRMT R96, RZ, 0x7610, R96 ;  /* 0x00007610ff607816 */ /* 0x000fe20000000060 */
[----:B------:R1:W2:Y:S01]  /*5430*/  @!P4 LDG.E.U16 R90, desc[UR10][R52.64] ;  /* 0x0000000a345ac981 */ /* 0x0002a2000c1e1500 */
[----:B------:R-:W-:Y:S01]  /*5440*/  LOP3.LUT R56, R0, 0x6c, RZ, 0xfc, !PT ;  /* 0x0000006c00387812 */ /* 0x000fe200078efcff */
[----:B0-----:R-:W-:-:S04]  /*5450*/  IMAD.WIDE R54, R235, 0x2, R50 ;  /* 0x00000002eb367825 */ /* 0x001fc800078e0232 */
[----:B-1----:R-:W-:Y:S01]  /*5460*/  IMAD.WIDE R52, R236, 0x2, R50 ;  /* 0x00000002ec347825 */ /* 0x002fe200078e0232 */
[----:B------:R0:W2:Y:S01]  /*5470*/  @!P1 LDG.E.U16 R146, desc[UR10][R54.64] ;  /* 0x0000000a36929981 */ /* 0x0000a2000c1e1500 */
[----:B------:R-:W-:Y:S02]  /*5480*/  PRMT R147, RZ, 0x7610, R147 ;  /* 0x00007610ff937816 */ /* 0x000fe40000000093 */
[----:B------:R-:W-:Y:S01]  /*5490*/  ISETP.GE.AND P1, PT, R56, UR8, PT ;  /* 0x0000000838007c0c */ /* 0x000fe2000bf26270 */
[----:B------:R1:W2:Y:S01]  /*54a0*/  @!P2 LDG.E.U16 R96, desc[UR10][R52.64] ;  /* 0x0000000a3460a981 */ /* 0x0002a2000c1e1500 */
[----:B------:R-:W-:Y:S02]  /*54b0*/  PRMT R99, RZ, 0x7610, R99 ;  /* 0x00007610ff637816 */ /* 0x000fe40000000063 */
[----:B0-----:R-:W-:Y:S01]  /*54c0*/  LOP3.LUT R54, R0, 0x70, RZ, 0xfc, !PT ;  /* 0x0000007000367812 */ /* 0x001fe200078efcff */
[----:B-1----:R-:W-:-:S05]  /*54d0*/  IMAD.WIDE R52, R237, 0x2, R50 ;  /* 0x00000002ed347825 */ /* 0x002fca00078e0232 */
[----:B------:R0:W2:Y:S01]  /*54e0*/  @!P0 LDG.E.U16 R147, desc[UR10][R52.64] ;  /* 0x0000000a34938981 */ /* 0x0000a2000c1e1500 */
[----:B------:R-:W-:Y:S02]  /*54f0*/  ISETP.GE.AND P0, PT, R54, UR8, PT ;  /* 0x0000000836007c0c */ /* 0x000fe4000bf06270 */
[----:B------:R-:W-:Y:S02]  /*5500*/  LOP3.LUT R54, R0, 0x74, RZ, 0xfc, !PT ;  /* 0x0000007400367812 */ /* 0x000fe400078efcff */
[----:B------:R-:W-:Y:S01]  /*5510*/  PRMT R148, RZ, 0x7610, R148 ;  /* 0x00007610ff947816 */ /* 0x000fe20000000094 */
[----:B0-----:R-:W-:-:S05]  /*5520*/  IMAD.WIDE R52, R238, 0x2, R50 ;  /* 0x00000002ee347825 */ /* 0x001fca00078e0232 */
[----:B------:R0:W2:Y:S01]  /*5530*/  @!P1 LDG.E.U16 R99, desc[UR10][R52.64] ;  /* 0x0000000a34639981 */ /* 0x0000a2000c1e1500 */
[----:B------:R-:W-:Y:S02]  /*5540*/  ISETP.GE.AND P1, PT, R54, UR8, PT ;  /* 0x0000000836007c0c */ /* 0x000fe4000bf26270 */
[----:B------:R-:W-:Y:S01]  /*5550*/  LOP3.LUT R54, R0, 0x78, RZ, 0xfc, !PT ;  /* 0x0000007800367812 */ /* 0x000fe200078efcff */
[----:B0-----:R-:W-:Y:S01]  /*5560*/  IMAD.WIDE R52, R239, 0x2, R50 ;  /* 0x00000002ef347825 */ /* 0x001fe200078e0232 */
[----:B------:R-:W-:-:S04]  /*5570*/  PRMT R104, RZ, 0x7610, R104 ;  /* 0x00007610ff687816 */ /* 0x000fc80000000068 */
[----:B------:R0:W2:Y:S01]  /*5580*/  @!P0 LDG.E.U16 R148, desc[UR10][R52.64] ;  /* 0x0000000a34948981 */ /* 0x0000a2000c1e1500 */
[----:B------:R-:W-:Y:S02]  /*5590*/  ISETP.GE.AND P0, PT, R54, UR8, PT ;  /* 0x0000000836007c0c */ /* 0x000fe4000bf06270 */
[----:B------:R-:W-:Y:S01]  /*55a0*/  PRMT R149, RZ, 0x7610, R149 ;  /* 0x00007610ff957816 */ /* 0x000fe20000000095 */
[----:B0-----:R-:W-:-:S05]  /*55b0*/  IMAD.WIDE R52, R240, 0x2, R50 ;  /* 0x00000002f0347825 */ /* 0x001fca00078e0232 */
[----:B------:R0:W2:Y:S02]  /*55c0*/  @!P1 LDG.E.U16 R104, desc[UR10][R52.64] ;  /* 0x0000000a34689981 */ /* 0x0000a4000c1e1500 */
[----:B0-----:R-:W-:-:S05]  /*55d0*/  IMAD.WIDE R52, R241, 0x2, R50 ;  /* 0x00000002f1347825 */ /* 0x001fca00078e0232 */
[----:B------:R0:W2:Y:S01]  /*55e0*/  @!P0 LDG.E.U16 R149, desc[UR10][R52.64] ;  /* 0x0000000a34958981 */ /* 0x0000a2000c1e1500 */
[----:B------:R-:W1:Y:S01]  /*55f0*/  S2R R151, SR_TID.X ;  /* 0x0000000000977919 */ /* 0x000e620000002100 */
[----:B------:R-:W-:-:S04]  /*5600*/  LOP3.LUT R54, R0, 0x7c, RZ, 0xfc, !PT ;  /* 0x0000007c00367812 */ /* 0x000fc800078efcff */
[----:B------:R-:W-:Y:S01]  /*5610*/  ISETP.GE.AND P1, PT, R54, UR8, PT ;  /* 0x0000000836007c0c */ /* 0x000fe2000bf26270 */
[----:B0-----:R-:W-:Y:S01]  /*5620*/  IMAD.WIDE R52, R242, 0x2, R50 ;  /* 0x00000002f2347825 */ /* 0x001fe200078e0232 */
[----:B------:R-:W-:-:S11]  /*5630*/  PRMT R140, RZ, 0x7610, R140 ;  /* 0x00007610ff8c7816 */ /* 0x000fd6000000008c */
[----:B------:R0:W2:Y:S01]  /*5640*/  @!P1 LDG.E.U16 R140, desc[UR10][R52.64] ;  /* 0x0000000a348c9981 */ /* 0x0000a2000c1e1500 */
[----:B------:R-:W-:Y:S02]  /*5650*/  IADD3 RZ, P1, PT, R23, R17, RZ ;  /* 0x0000001117ff7210 */ /* 0x000fe40007f3e0ff */
[----:B------:R-:W-:Y:S02]  /*5660*/  PRMT R139, RZ, 0x7610, R139 ;  /* 0x00007610ff8b7816 */ /* 0x000fe4000000008b */
[----:B-1----:R-:W-:-:S04]  /*5670*/  LOP3.LUT R159, R151, 0x7f, RZ, 0xc0, !PT ;  /* 0x0000007f979f7812 */ /* 0x002fc800078ec0ff */
[----:B------:R-:W-:Y:S01]  /*5680*/  ISETP.GE.AND P0, PT, R159, UR8, PT ;  /* 0x000000089f007c0c */ /* 0x000fe2000bf06270 */
[----:B0-----:R-:W-:Y:S02]  /*5690*/  IMAD.IADD R52, R23, 0x1, R17 ;  /* 0x0000000117347824 */ /* 0x001fe400078e0211 */
[----:B------:R-:W-:Y:S01]  /*56a0*/  IMAD.X R53, R119, 0x1, R16, P1 ;  /* 0x0000000177357824 */ /* 0x000fe200008e0610 */
[----:B------:R-:W-:Y:S01]  /*56b0*/  BAR.SYNC.DEFER_BLOCKING 0x0 ;  /* 0x0000000000007b1d */ /* 0x000fe20000010000 */
[----:B------:R-:W-:Y:S02]  /*56c0*/  IADD3 RZ, P1, PT, R24, R17, RZ ;  /* 0x0000001118ff7210 */ /* 0x000fe40007f3e0ff */
[----:B------:R-:W-:Y:S02]  /*56d0*/  PRMT R79, RZ, 0x7610, R79 ;  /* 0x00007610ff4f7816 */ /* 0x000fe4000000004f */
[----:B------:R-:W-:Y:S01]  /*56e0*/  PRMT R59, RZ, 0x7610, R59 ;  /* 0x00007610ff3b7816 */ /* 0x000fe2000000003b */
[----:B------:R-:W0:Y:S01]  /*56f0*/  S2R R158, SR_TID.X ;  /* 0x00000000009e7919 */ /* 0x000e220000002100 */
[----:B------:R-:W-:-:S02]  /*5700*/  PRMT R56, RZ, 0x7610, R56 ;  /* 0x00007610ff387816 */ /* 0x000fc40000000038 */
[----:B------:R1:W2:Y:S02]  /*5710*/  @!P0 LDG.E.U16 R139, desc[UR10][R52.64] ;  /* 0x0000000a348b8981 */ /* 0x0002a4000c1e1500 */
[----:B-1----:R-:W-:Y:S02]  /*5720*/  IMAD.IADD R52, R24, 0x1, R17 ;  /* 0x0000000118347824 */ /* 0x002fe400078e0211 */
[----:B------:R-:W-:Y:S01]  /*5730*/  IMAD.X R53, R118, 0x1, R16, P1 ;  /* 0x0000000176357824 */ /* 0x000fe200008e0610 */
[----:B------:R-:W-:-:S04]  /*5740*/  IADD3 RZ, P1, PT, R25, R17, RZ ;  /* 0x0000001119ff7210 */ /* 0x000fc80007f3e0ff */
[----:B------:R1:W2:Y:S02]  /*5750*/  @!P0 LDG.E.U16 R79, desc[UR10][R52.64] ;  /* 0x0000000a344f8981 */ /* 0x0002a4000c1e1500 */
[-C--:B-1----:R-:W-:Y:S01]  /*5760*/  IADD3 R52, PT, PT, R25, R17.reuse, RZ ;  /* 0x0000001119347210 */ /* 0x082fe20007ffe0ff */
[----:B------:R-:W-:Y:S01]  /*5770*/  IMAD.X R53, R117, 0x1, R16, P1 ;  /* 0x0000000175357824 */ /* 0x000fe200008e0610 */
[----:B------:R-:W-:-:S04]  /*5780*/  IADD3 RZ, P1, PT, R26, R17, RZ ;  /* 0x000000111aff7210 */ /* 0x000fc80007f3e0ff */
[----:B------:R1:W2:Y:S01]  /*5790*/  @!P0 LDG.E.U16 R59, desc[UR10][R52.64] ;  /* 0x0000000a343b8981 */ /* 0x0002a2000c1e1500 */
[C-C-:B------:R-:W-:Y:S02]  /*57a0*/  IMAD.IADD R54, R27.reuse, 0x1, R17.reuse ;  /* 0x000000011b367824 */ /* 0x140fe400078e0211 */
[----:B-1----:R-:W-:Y:S02]  /*57b0*/  IMAD.IADD R52, R26, 0x1, R17 ;  /* 0x000000011a347824 */ /* 0x002fe400078e0211 */
[----:B------:R-:W-:Y:S01]  /*57c0*/  IMAD.X R53, R116, 0x1, R16, P1 ;  /* 0x0000000174357824 */ /* 0x000fe200008e0610 */
[----:B------:R-:W-:-:S04]  /*57d0*/  IADD3 RZ, P1, PT, R27, R17, RZ ;  /* 0x000000111bff7210 */ /* 0x000fc80007f3e0ff */
[----:B------:R1:W2:Y:S01]  /*57e0*/  @!P0 LDG.E.U16 R56, desc[UR10][R52.64] ;  /* 0x0000000a34388981 */ /* 0x0002a2000c1e1500 */
[----:B------:R-:W-:Y:S01]  /*57f0*/  IMAD.X R55, R115, 0x1, R16, P1 ;  /* 0x0000000173377824 */ /* 0x000fe200008e0610 */
[C---:B------:R-:W-:Y:S02]  /*5800*/  IADD3 RZ, P1, PT, R28.reuse, R17, RZ ;  /* 0x000000111cff7210 */ /* 0x040fe40007f3e0ff */
[----:B-1----:R-:W-:Y:S02]  /*5810*/  PRMT R53, RZ, 0x7610, R53 ;  /* 0x00007610ff357816 */ /* 0x002fe40000000035 */
[----:B------:R-:W-:Y:S01]  /*5820*/  PRMT R52, RZ, 0x7610, R52 ;  /* 0x00007610ff347816 */ /* 0x000fe20000000034 */
[----:B------:R-:W1:Y:S03]  /*5830*/  S2UR UR6, SR_CgaCtaId ;  /* 0x00000000000679c3 */ /* 0x000e660000008800 */
[----:B------:R0:W2:Y:S01]  /*5840*/  @!P0 LDG.E.U16 R53, desc[UR10][R54.64] ;  /* 0x0000000a36358981 */ /* 0x0000a2000c1e1500 */
[----:B------:R-:W-:Y:S01]  /*5850*/  PRMT R57, RZ, 0x7610, R57 ;  /* 0x00007610ff397816 */ /* 0x000fe20000000039 */
[----:B0-----:R-:W-:-:S02]  /*5860*/  IMAD.IADD R54, R28, 0x1, R17 ;  /* 0x000000011c367824 */ /* 0x001fc400078e0211 */
[----:B------:R-:W-:Y:S01]  /*5870*/  IMAD.X R55, R114, 0x1, R16, P1 ;  /* 0x0000000172377824 */ /* 0x000fe200008e0610 */
[----:B------:R-:W-:-:S04]  /*5880*/  IADD3 RZ, P1, PT, R29, R17, RZ ;  /* 0x000000111dff7210 */ /* 0x000fc80007f3e0ff */
[----:B------:R0:W2:Y:S01]  /*5890*/  @!P0 LDG.E.U16 R52, desc[UR10][R54.64] ;  /* 0x0000000a36348981 */ /* 0x0000a2000c1e1500 */
[----:B------:R-:W-:Y:S01]  /*58a0*/  PRMT R58, RZ, 0x7610, R58 ;  /* 0x00007610ff3a7816 */ /* 0x000fe2000000003a */
[----:B0-----:R-:W-:Y:S01]  /*58b0*/  IMAD.IADD R54, R29, 0x1, R17 ;  /* 0x000000011d367824 */ /* 0x001fe200078e0211 */
[----:B------:R-:W-:Y:S02]  /*58c0*/  IADD3.X R55, PT, PT, R113, R16, RZ, P1, !PT ;  /* 0x0000001071377210 */ /* 0x000fe40000ffe4ff */
[----:B------:R-:W-:-:S03]  /*58d0*/  IADD3 RZ, P1, PT, R30, R17, RZ ;  /* 0x000000111eff7210 */ /* 0x000fc60007f3e0ff */
[----:B------:R0:W2:Y:S01]  /*58e0*/  @!P0 LDG.E.U16 R57, desc[UR10][R54.64] ;  /* 0x0000000a36398981 */ /* 0x0000a2000c1e1500 */
[----:B------:R-:W-:Y:S02]  /*58f0*/  SHF.R.S32.HI R88, RZ, 0x6, R158 ;  /* 0x00000006ff587819 */ /* 0x000fe4000001149e */
[----:B------:R-:W-:Y:S01]  /*5900*/  PRMT R143, RZ, 0x7610, R143 ;  /* 0x00007610ff8f7816 */ /* 0x000fe2000000008f */
[----:B0-----:R-:W-:Y:S02]  /*5910*/  IMAD.IADD R54, R30, 0x1, R17 ;  /* 0x000000011e367824 */ /* 0x001fe400078e0211 */
[----:B------:R-:W-:Y:S01]  /*5920*/  IMAD.X R55, R112, 0x1, R16, P1 ;  /* 0x0000000170377824 */ /* 0x000fe200008e0610 */
[----:B------:R-:W-:-:S04]  /*5930*/  IADD3 RZ, P1, PT, R31, R17, RZ ;  /* 0x000000111fff7210 */ /* 0x000fc80007f3e0ff */
[----:B------:R0:W2:Y:S01]  /*5940*/  @!P0 LDG.E.U16 R58, desc[UR10][R54.64] ;  /* 0x0000000a363a8981 */ /* 0x0000a2000c1e1500 */
[----:B------:R-:W-:Y:S01]  /*5950*/  SGXT R88, R88, 0x1 ;  /* 0x000000015858781a */ /* 0x000fe20000000200 */
[----:B------:R-:W-:Y:S01]  /*5960*/  IMAD.SHL.U32 R151, R158, 0x2, RZ ;  /* 0x000000029e977824 */ /* 0x000fe200078e00ff */
[----:B------:R-:W-:Y:S01]  /*5970*/  UMOV UR4, 0x400 ;  /* 0x0000040000047882 */ /* 0x000fe20000000000 */
[----:B------:R-:W-:Y:S01]  /*5980*/  PRMT R141, RZ, 0x7610, R141 ;  /* 0x00007610ff8d7816 */ /* 0x000fe2000000008d */
[----:B0-----:R-:W-:Y:S02]  /*5990*/  IMAD.IADD R54, R31, 0x1, R17 ;  /* 0x000000011f367824 */ /* 0x001fe400078e0211 */
[----:B------:R-:W-:Y:S01]  /*59a0*/  IMAD.X R55, R111, 0x1, R16, P1 ;  /* 0x000000016f377824 */ /* 0x000fe200008e0610 */
[----:B------:R-:W-:Y:S01]  /*59b0*/  IADD3 RZ, P1, PT, R32, R17, RZ ;  /* 0x0000001120ff7210 */ /* 0x000fe20007f3e0ff */
[----:B-1----:R-:W-:Y:S01]  /*59c0*/  ULEA UR4, UR6, UR4, 0x18 ;  /* 0x0000000406047291 */ /* 0x002fe2000f8ec0ff */
[----:B------:R-:W-:-:S02]  /*59d0*/  LOP3.LUT R88, R88, 0x90, RZ, 0xc0, !PT ;  /* 0x0000009058587812 */ /* 0x000fc400078ec0ff */
[----:B------:R0:W2:Y:S02]  /*59e0*/  @!P0 LDG.E.U16 R143, desc[UR10][R54.64] ;  /* 0x0000000a368f8981 */ /* 0x0000a4000c1e1500 */
[----:B------:R-:W-:Y:S02]  /*59f0*/  LOP3.LUT R151, R88, 0x7e, R151, 0x78, !PT ;  /* 0x0000007e58977812 */ /* 0x000fe400078e7897 */
[----:B------:R-:W-:Y:S01]  /*5a00*/  PRMT R88, RZ, 0x7610, R88 ;  /* 0x00007610ff587816 */ /* 0x000fe20000000058 */
[----:B0-----:R-:W-:Y:S02]  /*5a10*/  IMAD.IADD R54, R32, 0x1, R17 ;  /* 0x0000000120367824 */ /* 0x001fe400078e0211 */
[----:B------:R-:W-:Y:S01]  /*5a20*/  IMAD.X R55, R110, 0x1, R16, P1 ;  /* 0x000000016e377824 */ /* 0x000fe200008e0610 */
[----:B------:R-:W-:-:S04]  /*5a30*/  IADD3 RZ, P1, PT, R33, R17, RZ ;  /* 0x0000001121ff7210 */ /* 0x000fc80007f3e0ff */
[----:B------:R0:W2:Y:S04]  /*5a40*/  @!P0 LDG.E.U16 R141, desc[UR10][R54.64] ;  /* 0x0000000a368d8981 */ /* 0x0000a8000c1e1500 */
[----:B---3--:R1:W-:Y:S01]  /*5a50*/  STS.U16 [R151+UR4+0x4400], R69 ;  /* 0x0044004597007988 */ /* 0x0083e20008000404 */
[----:B0-----:R-:W-:Y:S01]  /*5a60*/  IMAD.IADD R54, R33, 0x1, R17 ;  /* 0x0000000121367824 */ /* 0x001fe200078e0211 */
[----:B------:R-:W-:Y:S02]  /*5a70*/  IADD3.X R55, PT, PT, R109, R16, RZ, P1, !PT ;  /* 0x000000106d377210 */ /* 0x000fe40000ffe4ff */
[C---:B------:R-:W-:Y:S02]  /*5a80*/  IADD3 RZ, P1, PT, R34.reuse, R17, RZ ;  /* 0x0000001122ff7210 */ /* 0x040fe40007f3e0ff */
[----:B-1----:R-:W-:Y:S01]  /*5a90*/  PRMT R69, RZ, 0x7610, R69 ;  /* 0x00007610ff457816 */ /* 0x002fe20000000045 */
[----:B------:R0:W3:Y:S04]  /*5aa0*/  @!P0 LDG.E.U16 R88, desc[UR10][R54.64] ;  /* 0x0000000a36588981 */ /* 0x0000e8000c1e1500 */
[----:B-----5:R1:W-:Y:S01]  /*5ab0*/  STS.U16 [R151+UR4+0x4200], R72 ;  /* 0x0042004897007988 */ /* 0x0203e20008000404 */
[----:B0-----:R-:W-:-:S02]  /*5ac0*/  IMAD.IADD R54, R34, 0x1, R17 ;  /* 0x0000000122367824 */ /* 0x001fc400078e0211 */
[----:B------:R-:W-:Y:S01]  /*5ad0*/  IMAD.X R55, R108, 0x1, R16, P1 ;  /* 0x000000016c377824 */ /* 0x000fe200008e0610 */
[C---:B------:R-:W-:Y:S02]  /*5ae0*/  IADD3 RZ, P1, PT, R35.reuse, R17, RZ ;  /* 0x0000001123ff7210 */ /* 0x040fe40007f3e0ff */
[----:B-1----:R-:W-:Y:S02]  /*5af0*/  PRMT R72, RZ, 0x7610, R72 ;  /* 0x00007610ff487816 */ /* 0x002fe40000000048 */
[----:B------:R0:W5:Y:S04]  /*5b00*/  @!P0 LDG.E.U16 R69, desc[UR10][R54.64] ;  /* 0x0000000a36458981 */ /* 0x000168000c1e1500 */
[----:B----4-:R1:W-:Y:S01]  /*5b10*/  STS.U16 [R151+UR4+0x4000], R73 ;  /* 0x0040004997007988 */ /* 0x0103e20008000404 */
[----:B0-----:R-:W-:-:S02]  /*5b20*/  IMAD.IADD R54, R35, 0x1, R17 ;  /* 0x0000000123367824 */ /* 0x001fc400078e0211 */
[----:B------:R-:W-:Y:S01]  /*5b30*/  IMAD.X R55, R107, 0x1, R16, P1 ;  /* 0x000000016b377824 */ /* 0x000fe200008e0610 */
[C---:B------:R-:W-:Y:S02]  /*5b40*/  IADD3 RZ, P1, PT, R36.reuse, R17, RZ ;  /* 0x0000001124ff7210 */ /* 0x040fe40007f3e0ff */
[----:B-1----:R-:W-:Y:S02]  /*5b50*/  PRMT R73, RZ, 0x7610, R73 ;  /* 0x00007610ff497816 */ /* 0x002fe40000000049 */
[----:B------:R0:W4:Y:S04]  /*5b60*/  @!P0 LDG.E.U16 R72, desc[UR10][R54.64] ;  /* 0x0000000a36488981 */ /* 0x000128000c1e1500 */
[----:B------:R1:W-:Y:S01]  /*5b70*/  STS.U16 [R151+UR4+0x4600], R75 ;  /* 0x0046004b97007988 */ /* 0x0003e20008000404 */
[----:B0-----:R-:W-:-:S02]  /*5b80*/  IMAD.IADD R54, R36, 0x1, R17 ;  /* 0x0000000124367824 */ /* 0x001fc400078e0211 */
[----:B------:R-:W-:Y:S01]  /*5b90*/  IMAD.X R55, R106, 0x1, R16, P1 ;  /* 0x000000016a377824 */ /* 0x000fe200008e0610 */
[C---:B------:R-:W-:Y:S02]  /*5ba0*/  IADD3 RZ, P1, PT, R37.reuse, R17, RZ ;  /* 0x0000001125ff7210 */ /* 0x040fe40007f3e0ff */
[----:B-1----:R-:W-:Y:S02]  /*5bb0*/  PRMT R75, RZ, 0x7610, R75 ;  /* 0x00007610ff4b7816 */ /* 0x002fe4000000004b */
[----:B------:R0:W3:Y:S04]  /*5bc0*/  @!P0 LDG.E.U16 R73, desc[UR10][R54.64] ;  /* 0x0000000a36498981 */ /* 0x0000e8000c1e1500 */
[----:B------:R1:W-:Y:S01]  /*5bd0*/  STS.U16 [R151+UR4+0x4800], R77 ;  /* 0x0048004d97007988 */ /* 0x0003e20008000404 */
[----:B0-----:R-:W-:-:S02]  /*5be0*/  IMAD.IADD R54, R37, 0x1, R17 ;  /* 0x0000000125367824 */ /* 0x001fc400078e0211 */
[----:B------:R-:W-:Y:S01]  /*5bf0*/  IMAD.X R55, R105, 0x1, R16, P1 ;  /* 0x0000000169377824 */ /* 0x000fe200008e0610 */
[CC--:B------:R-:W-:Y:S02]  /*5c00*/  IADD3 RZ, P1, PT, R38.reuse, R17.reuse, RZ ;  /* 0x0000001126ff7210 */ /* 0x0c0fe40007f3e0ff */
[----:B-1----:R-:W-:Y:S02]  /*5c10*/  PRMT R77, RZ, 0x7610, R77 ;  /* 0x00007610ff4d7816 */ /* 0x002fe4000000004d */
[----:B------:R0:W3:Y:S01]  /*5c20*/  @!P0 LDG.E.U16 R75, desc[UR10][R54.64] ;  /* 0x0000000a364b8981 */ /* 0x0000e2000c1e1500 */
[----:B------:R-:W-:Y:S02]  /*5c30*/  PRMT R150, RZ, 0x7610, R150 ;  /* 0x00007610ff967816 */ /* 0x000fe40000000096 */
[-C--:B0-----:R-:W-:Y:S01]  /*5c40*/  IADD3 R54, PT, PT, R38, R17.reuse, RZ ;  /* 0x0000001126367210 */ /* 0x081fe20007ffe0ff */
[----:B------:R-:W-:Y:S01]  /*5c50*/  IMAD.X R55, R103, 0x1, R16, P1 ;  /* 0x0000000167377824 */ /* 0x000fe200008e0610 */
[----:B------:R-:W-:-:S04]  /*5c60*/  IADD3 RZ, P1, PT, R39, R17, RZ ;  /* 0x0000001127ff7210 */ /* 0x000fc80007f3e0ff */
[----:B------:R0:W3:Y:S01]  /*5c70*/  @!P0 LDG.E.U16 R77, desc[UR10][R54.64] ;  /* 0x0000000a364d8981 */ /* 0x0000e2000c1e1500 */
[----:B------:R-:W-:Y:S01]  /*5c80*/  PRMT R144, RZ, 0x7610, R144 ;  /* 0x00007610ff907816 */ /* 0x000fe20000000090 */
[----:B0-----:R-:W-:Y:S02]  /*5c90*/  IMAD.IADD R54, R39, 0x1, R17 ;  /* 0x0000000127367824 */ /* 0x001fe400078e0211 */
[----:B------:R-:W-:Y:S01]  /*5ca0*/  IMAD.X R55, R102, 0x1, R16, P1 ;  /* 0x0000000166377824 */ /* 0x000fe200008e0610 */
[----:B------:R-:W-:-:S04]  /*5cb0*/  IADD3 RZ, P1, PT, R40, R17, RZ ;  /* 0x0000001128ff7210 */ /* 0x000fc80007f3e0ff */
[----:B------:R0:W3:Y:S04]  /*5cc0*/  @!P0 LDG.E.U16 R150, desc[UR10][R54.64] ;  /* 0x0000000a36968981 */ /* 0x0000e8000c1e1500 */
[----:B--2---:R1:W-:Y:S01]  /*5cd0*/  STS.U16 [R151+UR4+0x5200], R142 ;  /* 0x0052008e97007988 */ /* 0x0043e20008000404 */
[----:B0-----:R-:W-:Y:S02]  /*5ce0*/  IMAD.IADD R54, R40, 0x1, R17 ;  /* 0x0000000128367824 */ /* 0x001fe400078e0211 */
[----:B------:R-:W-:Y:S01]  /*5cf0*/  IMAD.X R55, R101, 0x1, R16, P1 ;  /* 0x0000000165377824 */ /* 0x000fe200008e0610 */
[----:B------:R-:W-:Y:S02]  /*5d00*/  IADD3 RZ, P1, PT, R41, R17, RZ ;  /* 0x0000001129ff7210 */ /* 0x000fe40007f3e0ff */
[----:B-1----:R-:W-:-:S02]  /*5d10*/  PRMT R142, RZ, 0x7610, R142 ;  /* 0x00007610ff8e7816 */ /* 0x002fc4000000008e */
[----:B------:R0:W2:Y:S04]  /*5d20*/  @!P0 LDG.E.U16 R144, desc[UR10][R54.64] ;  /* 0x0000000a36908981 */ /* 0x0000a8000c1e1500 */
[----:B------:R1:W-:Y:S01]  /*5d30*/  STS.U16 [R151+UR4+0x4c00], R91 ;  /* 0x004c005b97007988 */ /* 0x0003e20008000404 */
[----:B0-----:R-:W-:Y:S02]  /*5d40*/  IMAD.IADD R54, R41, 0x1, R17 ;  /* 0x0000000129367824 */ /* 0x001fe400078e0211 */
[----:B------:R-:W-:Y:S01]  /*5d50*/  IMAD.X R55, R15, 0x1, R16, P1 ;  /* 0x000000010f377824 */ /* 0x000fe200008e0610 */
[----:B------:R-:W-:Y:S02]  /*5d60*/  IADD3 RZ, P1, PT, R42, R17, RZ ;  /* 0x000000112aff7210 */ /* 0x000fe40007f3e0ff */
[----:B-1----:R-:W-:-:S02]  /*5d70*/  PRMT R91, RZ, 0x7610, R91 ;  /* 0x00007610ff5b7816 */ /* 0x002fc4000000005b */
[----:B------:R0:W2:Y:S04]  /*5d80*/  @!P0 LDG.E.U16 R142, desc[UR10][R54.64] ;  /* 0x0000000a368e8981 */ /* 0x0000a8000c1e1500 */
[----:B------:R1:W-:Y:S01]  /*5d90*/  STS.U16 [R151+UR4+0x4a00], R97 ;  /* 0x004a006197007988 */ /* 0x0003e20008000404 */
[----:B0-----:R-:W-:Y:S01]  /*5da0*/  IMAD.IADD R54, R42, 0x1, R17 ;  /* 0x000000012a367824 */ /* 0x001fe200078e0211 */
[----:B------:R-:W-:Y:S02]  /*5db0*/  IADD3.X R55, PT, PT, R14, R16, RZ, P1, !PT ;  /* 0x000000100e377210 */ /* 0x000fe40000ffe4ff */
[C---:B------:R-:W-:Y:S02]  /*5dc0*/  IADD3 RZ, P1, PT, R43.reuse, R17, RZ ;  /* 0x000000112bff7210 */ /* 0x040fe40007f3e0ff */
[----:B-1----:R-:W-:Y:S01]  /*5dd0*/  PRMT R97, RZ, 0x7610, R97 ;  /* 0x00007610ff617816 */ /* 0x002fe20000000061 */
[----:B------:R0:W2:Y:S04]  /*5de0*/  @!P0 LDG.E.U16 R91, desc[UR10][R54.64] ;  /* 0x0000000a365b8981 */ /* 0x0000a8000c1e1500 */
[----:B------:R1:W-:Y:S01]  /*5df0*/  STS.U16 [R151+UR4+0x5000], R98 ;  /* 0x0050006297007988 */ /* 0x0003e20008000404 */
[----:B0-----:R-:W-:-:S02]  /*5e00*/  IMAD.IADD R54, R43, 0x1, R17 ;  /* 0x000000012b367824 */ /* 0x001fc400078e0211 */
[----:B------:R-:W-:Y:S01]  /*5e10*/  IMAD.X R55, R13, 0x1, R16, P1 ;  /* 0x000000010d377824 */ /* 0x000fe200008e0610 */
[C---:B------:R-:W-:Y:S02]  /*5e20*/  IADD3 RZ, P1, PT, R44.reuse, R17, RZ ;  /* 0x000000112cff7210 */ /* 0x040fe40007f3e0ff */
[----:B-1----:R-:W-:Y:S02]  /*5e30*/  PRMT R98, RZ, 0x7610, R98 ;  /* 0x00007610ff627816 */ /* 0x002fe40000000062 */
        /* <DEDUP_REMOVED lines=15> */
[--C-:B------:R-:W-:Y:S01]  /*5f30*/  IMAD.X R55, R9, 0x1, R16.reuse, P1 ;  /* 0x0000000109377824 */ /* 0x100fe200008e0610 */
[CC--:B------:R-:W-:Y:S02]  /*5f40*/  IADD3 RZ, P1, PT, R47.reuse, R17.reuse, RZ ;  /* 0x000000112fff7210 */ /* 0x0c0fe40007f3e0ff */
[----:B-1----:R-:W-:Y:S02]  /*5f50*/  PRMT R147, RZ, 0x7610, R147 ;  /* 0x00007610ff937816 */ /* 0x002fe40000000093 */
[----:B------:R0:W2:Y:S04]  /*5f60*/  @!P0 LDG.E.U16 R138, desc[UR10][R54.64] ;  /* 0x0000000a368a8981 */ /* 0x0000a8000c1e1500 */
[----:B------:R1:W-:Y:S01]  /*5f70*/  STS.U16 [R151+UR4+0x5800], R146 ;  /* 0x0058009297007988 */ /* 0x0003e20008000404 */
[-C--:B0-----:R-:W-:Y:S01]  /*5f80*/  IADD3 R54, PT, PT, R47, R17.reuse, RZ ;  /* 0x000000112f367210 */ /* 0x081fe20007ffe0ff */
[----:B------:R-:W-:Y:S01]  /*5f90*/  IMAD.X R55, R8, 0x1, R16, P1 ;  /* 0x0000000108377824 */ /* 0x000fe200008e0610 */
[----:B------:R-:W-:-:S02]  /*5fa0*/  IADD3 RZ, P1, PT, R48, R17, RZ ;  /* 0x0000001130ff7210 */ /* 0x000fc40007f3e0ff */
[----:B-1----:R-:W-:Y:S02]  /*5fb0*/  PRMT R146, RZ, 0x7610, R146 ;  /* 0x00007610ff927816 */ /* 0x002fe40000000092 */
[----:B------:R0:W2:Y:S04]  /*5fc0*/  @!P0 LDG.E.U16 R147, desc[UR10][R54.64] ;  /* 0x0000000a36938981 */ /* 0x0000a8000c1e1500 */
[----:B------:R1:W-:Y:S01]  /*5fd0*/  STS.U16 [R151+UR4+0x5600], R145 ;  /* 0x0056009197007988 */ /* 0x0003e20008000404 */
[----:B0-----:R-:W-:Y:S02]  /*5fe0*/  IMAD.IADD R54, R48, 0x1, R17 ;  /* 0x0000000130367824 */ /* 0x001fe400078e0211 */
[----:B------:R-:W-:Y:S01]  /*5ff0*/  IMAD.X R55, R7, 0x1, R16, P1 ;  /* 0x0000000107377824 */ /* 0x000fe200008e0610 */
[----:B------:R-:W-:Y:S01]  /*6000*/  IADD3 RZ, P1, PT, R49, R17, RZ ;  /* 0x0000001131ff7210 */ /* 0x000fe20007f3e0ff */
[----:B------:R-:W-:Y:S01]  /*6010*/  STS.U16 [R151+UR4+0x5c00], R148 ;  /* 0x005c009497007988 */ /* 0x000fe20008000404 */
[----:B-1----:R-:W-:-:S03]  /*6020*/  PRMT R145, RZ, 0x7610, R145 ;  /* 0x00007610ff917816 */ /* 0x002fc60000000091 */
[----:B------:R0:W-:Y:S04]  /*6030*/  STS.U16 [R151+UR4+0x5e00], R149 ;  /* 0x005e009597007988 */ /* 0x0001e80008000404 */
[----:B------:R1:W2:Y:S01]  /*6040*/  @!P0 LDG.E.U16 R146, desc[UR10][R54.64] ;  /* 0x0000000a36928981 */ /* 0x0002a2000c1e1500 */
[----:B0-----:R-:W-:Y:S01]  /*6050*/  LOP3.LUT R151, R151, 0x20, RZ, 0x3c, !PT ;  /* 0x0000002097977812 */ /* 0x001fe200078e3cff */
[--C-:B-1----:R-:W-:Y:S02]  /*6060*/  IMAD.IADD R54, R49, 0x1, R17.reuse ;  /* 0x0000000131367824 */ /* 0x102fe400078e0211 */
[----:B------:R-:W-:Y:S01]  /*6070*/  IMAD.X R55, R6, 0x1, R16, P1 ;  /* 0x0000000106377824 */ /* 0x000fe200008e0610 */
[C---:B------:R-:W-:Y:S01]  /*6080*/  IADD3 RZ, P1, PT, R100.reuse, R17, RZ ;  /* 0x0000001164ff7210 */ /* 0x040fe20007f3e0ff */
[----:B------:R0:W-:Y:S04]  /*6090*/  STS.U16 [R151+UR4+0x4300], R64 ;  /* 0x0043004097007988 */ /* 0x0001e80008000404 */
[----:B------:R1:W2:Y:S01]  /*60a0*/  @!P0 LDG.E.U16 R145, desc[UR10][R54.64] ;  /* 0x0000000a36918981 */ /* 0x0002a2000c1e1500 */
[----:B0-----:R-:W-:Y:S01]  /*60b0*/  PRMT R64, RZ, 0x7610, R64 ;  /* 0x00007610ff407816 */ /* 0x001fe20000000040 */
[----:B-1----:R-:W-:-:S02]  /*60c0*/  IMAD.IADD R54, R100, 0x1, R17 ;  /* 0x0000000164367824 */ /* 0x002fc400078e0211 */
[----:B------:R-:W-:Y:S01]  /*60d0*/  IMAD.X R55, R5, 0x1, R16, P1 ;  /* 0x0000000105377824 */ /* 0x000fe200008e0610 */
[CC--:B------:R-:W-:Y:S01]  /*60e0*/  IADD3 RZ, P1, PT, R22.reuse, R17.reuse, RZ ;  /* 0x0000001116ff7210 */ /* 0x0c0fe20007f3e0ff */
[----:B------:R0:W-:Y:S04]  /*60f0*/  STS.U16 [R151+UR4+0x4100], R65 ;  /* 0x0041004197007988 */ /* 0x0001e80008000404 */
[----:B------:R1:W2:Y:S01]  /*6100*/  @!P0 LDG.E.U16 R64, desc[UR10][R54.64] ;  /* 0x0000000a36408981 */ /* 0x0002a2000c1e1500 */
[----:B0-----:R-:W-:Y:S01]  /*6110*/  PRMT R65, RZ, 0x7610, R65 ;  /* 0x00007610ff417816 */ /* 0x001fe20000000041 */
[--C-:B-1----:R-:W-:Y:S01]  /*6120*/  IMAD.IADD R54, R22, 0x1, R17.reuse ;  /* 0x0000000116367824 */ /* 0x102fe200078e0211 */
[----:B------:R-:W-:Y:S02]  /*6130*/  IADD3.X R55, PT, PT, R4, R16, RZ, P1, !PT ;  /* 0x0000001004377210 */ /* 0x000fe40000ffe4ff */
[C---:B------:R-:W-:Y:S01]  /*6140*/  IADD3 RZ, P1, PT, R21.reuse, R17, RZ ;  /* 0x0000001115ff7210 */ /* 0x040fe20007f3e0ff */
[----:B------:R0:W-:Y:S04]  /*6150*/  STS.U16 [R151+UR4+0x4500], R66 ;  /* 0x0045004297007988 */ /* 0x0001e80008000404 */
[----:B------:R1:W2:Y:S01]  /*6160*/  @!P0 LDG.E.U16 R65, desc[UR10][R54.64] ;  /* 0x0000000a36418981 */ /* 0x0002a2000c1e1500 */
[----:B0-----:R-:W-:Y:S01]  /*6170*/  PRMT R66, RZ, 0x7610, R66 ;  /* 0x00007610ff427816 */ /* 0x001fe20000000042 */
[----:B-1----:R-:W-:-:S02]  /*6180*/  IMAD.IADD R54, R21, 0x1, R17 ;  /* 0x0000000115367824 */ /* 0x002fc400078e0211 */
[--C-:B------:R-:W-:Y:S01]  /*6190*/  IMAD.X R55, R3, 0x1, R16.reuse, P1 ;  /* 0x0000000103377824 */ /* 0x100fe200008e0610 */
[CC--:B------:R-:W-:Y:S01]  /*61a0*/  IADD3 RZ, P1, PT, R20.reuse, R17.reuse, RZ ;  /* 0x0000001114ff7210 */ /* 0x0c0fe20007f3e0ff */
[----:B------:R0:W-:Y:S04]  /*61b0*/  STS.U16 [R151+UR4+0x4900], R67 ;  /* 0x0049004397007988 */ /* 0x0001e80008000404 */
[----:B------:R1:W2:Y:S01]  /*61c0*/  @!P0 LDG.E.U16 R66, desc[UR10][R54.64] ;  /* 0x0000000a36428981 */ /* 0x0002a2000c1e1500 */
[----:B0-----:R-:W-:Y:S01]  /*61d0*/  PRMT R67, RZ, 0x7610, R67 ;  /* 0x00007610ff437816 */ /* 0x001fe20000000043 */
[--C-:B-1----:R-:W-:Y:S02]  /*61e0*/  IMAD.IADD R54, R20, 0x1, R17.reuse ;  /* 0x0000000114367824 */ /* 0x102fe400078e0211 */
[----:B------:R-:W-:Y:S01]  /*61f0*/  IMAD.X R55, R11, 0x1, R16, P1 ;  /* 0x000000010b377824 */ /* 0x000fe200008e0610 */
[C---:B------:R-:W-:Y:S01]  /*6200*/  IADD3 RZ, P1, PT, R19.reuse, R17, RZ ;  /* 0x0000001113ff7210 */ /* 0x040fe20007f3e0ff */
[----:B------:R0:W-:Y:S04]  /*6210*/  STS.U16 [R151+UR4+0x4700], R68 ;  /* 0x0047004497007988 */ /* 0x0001e80008000404 */
[----:B------:R1:W2:Y:S01]  /*6220*/  @!P0 LDG.E.U16 R67, desc[UR10][R54.64] ;  /* 0x0000000a36438981 */ /* 0x0002a2000c1e1500 */
[----:B0-----:R-:W-:Y:S01]  /*6230*/  PRMT R68, RZ, 0x7610, R68 ;  /* 0x00007610ff447816 */ /* 0x001fe20000000044 */
[----:B-1----:R-:W-:-:S02]  /*6240*/  IMAD.IADD R54, R19, 0x1, R17 ;  /* 0x0000000113367824 */ /* 0x002fc400078e0211 */
[----:B------:R-:W-:-:S05]  /*6250*/  IMAD.X R55, R18, 0x1, R16, P1 ;  /* 0x0000000112377824 */ /* 0x000fca00008e0610 */
[----:B------:R0:W2:Y:S01]  /*6260*/  @!P0 LDG.E.U16 R68, desc[UR10][R54.64] ;  /* 0x0000000a36448981 */ /* 0x0000a2000c1e1500 */
[----:B------:R-:W-:Y:S02]  /*6270*/  PRMT R148, RZ, 0x7610, R148 ;  /* 0x00007610ff947816 */ /* 0x000fe40000000094 */
[----:B0-----:R-:W-:-:S05]  /*6280*/  IADD3 R54, P1, PT, R177, R17, RZ ;  /* 0x00000011b1367210 */ /* 0x001fca0007f3e0ff */
[----:B------:R-:W-:-:S05]  /*6290*/  IMAD.X R55, R176, 0x1, R16, P1 ;  /* 0x00000001b0377824 */ /* 0x000fca00008e0610 */
[----:B------:R0:W4:Y:S01]  /*62a0*/  @!P0 LDG.E.U16 R148, desc[UR10][R54.64] ;  /* 0x0000000a36948981 */ /* 0x000122000c1e1500 */
[----:B------:R-:W-:Y:S02]  /*62b0*/  PRMT R149, RZ, 0x7610, R149 ;  /* 0x00007610ff957816 */ /* 0x000fe40000000095 */
[----:B0-----:R-:W-:-:S05]  /*62c0*/  IADD3 R54, P1, PT, R165, R17, RZ ;  /* 0x00000011a5367210 */ /* 0x001fca0007f3e0ff */
[----:B------:R-:W-:Y:S01]  /*62d0*/  IMAD.X R55, R164, 0x1, R16, P1 ;  /* 0x00000001a4377824 */ /* 0x000fe200008e0610 */
[----:B------:R-:W-:-:S04]  /*62e0*/  PRMT R152, RZ, 0x7610, R152 ;  /* 0x00007610ff987816 */ /* 0x000fc80000000098 */
[----:B------:R0:W5:Y:S02]  /*62f0*/  @!P0 LDG.E.U16 R149, desc[UR10][R54.64] ;  /* 0x0000000a36958981 */ /* 0x000164000c1e1500 */
[----:B0-----:R-:W-:-:S04]  /*6300*/  IADD3 R54, P1, PT, R224, R17, RZ ;  /* 0x00000011e0367210 */ /* 0x001fc80007f3e0ff */
[----:B------:R-:W-:-:S05]  /*6310*/  IADD3.X R55, PT, PT, R135, R16, RZ, P1, !PT ;  /* 0x0000001087377210 */ /* 0x000fca0000ffe4ff */
[----:B------:R0:W5:Y:S01]  /*6320*/  @!P0 LDG.E.U16 R152, desc[UR10][R54.64] ;  /* 0x0000000a36988981 */ /* 0x000162000c1e1500 */
[----:B------:R-:W-:Y:S02]  /*6330*/  PRMT R153, RZ, 0x7610, R153 ;  /* 0x00007610ff997816 */ /* 0x000fe40000000099 */
[----:B0-----:R-:W-:-:S05]  /*6340*/  IADD3 R54, P1, PT, R208, R17, RZ ;  /* 0x00000011d0367210 */ /* 0x001fca0007f3e0ff */
[----:B------:R-:W-:-:S05]  /*6350*/  IMAD.X R55, R127, 0x1, R16, P1 ;  /* 0x000000017f377824 */ /* 0x000fca00008e0610 */
[----:B------:R0:W5:Y:S04]  /*6360*/  @!P0 LDG.E.U16 R153, desc[UR10][R54.64] ;  /* 0x0000000a36998981 */ /* 0x000168000c1e1500 */
[----:B------:R1:W-:Y:S01]  /*6370*/  STS.U16 [R151+UR4+0x4f00], R76 ;  /* 0x004f004c97007988 */ /* 0x0003e20008000404 */
[----:B0-----:R-:W-:Y:S02]  /*6380*/  IADD3 R54, P1, PT, R222, R17, RZ ;  /* 0x00000011de367210 */ /* 0x001fe40007f3e0ff */
[----:B-1----:R-:W-:-:S03]  /*6390*/  PRMT R76, RZ, 0x7610, R76 ;  /* 0x00007610ff4c7816 */ /* 0x002fc6000000004c */
[----:B------:R-:W-:Y:S01]  /*63a0*/  IMAD.X R55, R134, 0x1, R16, P1 ;  /* 0x0000000186377824 */ /* 0x000fe200008e0610 */
[----:B------:R0:W-:Y:S04]  /*63b0*/  STS.U16 [R151+UR4+0x5500], R89 ;  /* 0x0055005997007988 */ /* 0x0001e80008000404 */
[----:B------:R1:W5:Y:S01]  /*63c0*/  @!P0 LDG.E.U16 R76, desc[UR10][R54.64] ;  /* 0x0000000a364c8981 */ /* 0x000362000c1e1500 */
[----:B0-----:R-:W-:Y:S02]  /*63d0*/  PRMT R89, RZ, 0x7610, R89 ;  /* 0x00007610ff597816 */ /* 0x001fe40000000059 */
[----:B-1----:R-:W-:-:S05]  /*63e0*/  IADD3 R54, P1, PT, R179, R17, RZ ;  /* 0x00000011b3367210 */ /* 0x002fca0007f3e0ff */
        /* <DEDUP_REMOVED lines=24> */
[----:B-1----:R-:W-:-:S04]  /*6570*/  IADD3 R54, P1, PT, R220, R17, RZ ;  /* 0x00000011dc367210 */ /* 0x002fc80007f3e0ff */
[----:B------:R-:W-:-:S05]  /*6580*/  IADD3.X R55, PT, PT, R133, R16, RZ, P1, !PT ;  /* 0x0000001085377210 */ /* 0x000fca0000ffe4ff */
        /* <DEDUP_REMOVED lines=13> */
[----:B-1----:R-:W-:Y:S01]  /*6660*/  IADD3 R54, P1, PT, R183, R17, RZ ;  /* 0x00000011b7367210 */ /* 0x002fe20007f3e0ff */
[----:B------:R0:W-:Y:S04]  /*6670*/  STS.U16 [R151+UR4+0x5f00], R140 ;  /* 0x005f008c97007988 */ /* 0x0001e80008000404 */
[----:B------:R-:W-:-:S05]  /*6680*/  IMAD.X R55, R182, 0x1, R16, P1 ;  /* 0x00000001b6377824 */ /* 0x000fca00008e0610 */
[----:B------:R1:W5:Y:S01]  /*6690*/  @!P0 LDG.E.U16 R104, desc[UR10][R54.64] ;  /* 0x0000000a36688981 */ /* 0x000362000c1e1500 */
[----:B0-----:R-:W-:-:S05]  /*66a0*/  IMAD.SHL.U32 R151, R159, 0x2, RZ ;  /* 0x000000029f977824 */ /* 0x001fca00078e00ff */
[----:B------:R0:W-:Y:S01]  /*66b0*/  STS.U16 [R151+UR4+0x2000], R139 ;  /* 0x0020008b97007988 */ /* 0x0001e20008000404 */
[----:B-1----:R-:W-:-:S05]  /*66c0*/  IADD3 R54, P1, PT, R218, R17, RZ ;  /* 0x00000011da367210 */ /* 0x002fca0007f3e0ff */
[----:B------:R-:W-:Y:S01]  /*66d0*/  IMAD.X R55, R132, 0x1, R16, P1 ;  /* 0x0000000184377824 */ /* 0x000fe200008e0610 */
[----:B0-----:R-:W-:Y:S01]  /*66e0*/  PRMT R139, RZ, 0x7610, R139 ;  /* 0x00007610ff8b7816 */ /* 0x001fe2000000008b */
[----:B------:R0:W-:Y:S05]  /*66f0*/  STS.U16 [R151+UR4+0x2800], R143 ;  /* 0x0028008f97007988 */ /* 0x0001ea0008000404 */
[----:B------:R1:W5:Y:S01]  /*6700*/  @!P0 LDG.E.U16 R139, desc[UR10][R54.64] ;  /* 0x0000000a368b8981 */ /* 0x000362000c1e1500 */
[----:B------:R-:W-:Y:S01]  /*6710*/  PRMT R140, RZ, 0x7610, R140 ;  /* 0x00007610ff8c7816 */ /* 0x000fe2000000008c */
[----:B0-----:R-:W-:Y:S01]  /*6720*/  IMAD.SHL.U32 R143, R159, 0x2, RZ ;  /* 0x000000029f8f7824 */ /* 0x001fe200078e00ff */
[----:B-1----:R-:W-:Y:S01]  /*6730*/  IADD3 R54, P1, PT, R202, R17, RZ ;  /* 0x00000011ca367210 */ /* 0x002fe20007f3e0ff */
[----:B--2---:R0:W-:Y:S04]  /*6740*/  STS.U16 [R151+UR4+0x3800], R147 ;  /* 0x0038009397007988 */ /* 0x0041e80008000404 */
[----:B------:R-:W-:Y:S01]  /*6750*/  IMAD.X R55, R124, 0x1, R16, P1 ;  /* 0x000000017c377824 */ /* 0x000fe200008e0610 */
[----:B---3--:R-:W-:Y:S04]  /*6760*/  STS.U16 [R151+UR4+0x3000], R150 ;  /* 0x0030009697007988 */ /* 0x008fe80008000404 */
[----:B------:R1:W2:Y:S01]  /*6770*/  @!P0 LDG.E.U16 R140, desc[UR10][R54.64] ;  /* 0x0000000a368c8981 */ /* 0x0002a2000c1e1500 */
[----:B0-----:R-:W-:-:S03]  /*6780*/  LOP3.LUT R147, R143, 0x10, RZ, 0x3c, !PT ;  /* 0x000000108f937812 */ /* 0x001fc600078e3cff */
[----:B----4-:R-:W-:Y:S01]  /*6790*/  STS.U16 [R151+UR4+0x800], R148 ;  /* 0x0008009497007988 */ /* 0x010fe20008000404 */
[----:B-1----:R-:W-:-:S05]  /*67a0*/  IADD3 R54, P1, PT, R169, R17, RZ ;  /* 0x00000011a9367210 */ /* 0x002fca0007f3e0ff */
[----:B------:R-:W-:Y:S01]  /*67b0*/  IMAD.X R55, R168, 0x1, R16, P1 ;  /* 0x00000001a8377824 */ /* 0x000fe200008e0610 */
[----:B-----5:R-:W-:Y:S04]  /*67c0*/  STS.U16 [R151+UR4], R149 ;  /* 0x0000009597007988 */ /* 0x020fe80008000404 */
[----:B------:R-:W-:Y:S04]  /*67d0*/  STS.U16 [R151+UR4+0x1000], R152 ;  /* 0x0010009897007988 */ /* 0x000fe80008000404 */
[----:B------:R-:W-:Y:S04]  /*67e0*/  STS.U16 [R151+UR4+0x1800], R153 ;  /* 0x0018009997007988 */ /* 0x000fe80008000404 */
[----:B------:R0:W-:Y:S02]  /*67f0*/  STS.U16 [R147+UR4+0x2100], R79 ;  /* 0x0021004f93007988 */ /* 0x0001e40008000404 */
[----:B0-----:R-:W-:-:S02]  /*6800*/  PRMT R79, RZ, 0x7610, R79 ;  /* 0x00007610ff4f7816 */ /* 0x001fc4000000004f */
[----:B------:R0:W-:Y:S04]  /*6810*/  STS.U16 [R147+UR4+0x2900], R141 ;  /* 0x0029008d93007988 */ /* 0x0001e80008000404 */
[----:B------:R1:W3:Y:S01]  /*6820*/  @!P0 LDG.E.U16 R79, desc[UR10][R54.64] ;  /* 0x0000000a364f8981 */ /* 0x0002e2000c1e1500 */
[----:B0-----:R-:W-:Y:S02]  /*6830*/  PRMT R141, RZ, 0x7610, R141 ;  /* 0x00007610ff8d7816 */ /* 0x001fe4000000008d */
[----:B-1----:R-:W-:-:S05]  /*6840*/  IADD3 R54, P1, PT, R185, R17, RZ ;  /* 0x00000011b9367210 */ /* 0x002fca0007f3e0ff */
[----:B------:R-:W-:Y:S01]  /*6850*/  IMAD.X R55, R184, 0x1, R16, P1 ;  /* 0x00000001b8377824 */ /* 0x000fe200008e0610 */
[----:B------:R0:W-:Y:S04]  /*6860*/  STS.U16 [R147+UR4+0x3100], R144 ;  /* 0x0031009093007988 */ /* 0x0001e80008000404 */
[----:B------:R1:W4:Y:S01]  /*6870*/  @!P0 LDG.E.U16 R141, desc[UR10][R54.64] ;  /* 0x0000000a368d8981 */ /* 0x000322000c1e1500 */
[----:B0-----:R-:W-:Y:S02]  /*6880*/  PRMT R144, RZ, 0x7610, R144 ;  /* 0x00007610ff907816 */ /* 0x001fe40000000090 */
[----:B-1----:R-:W-:-:S04]  /*6890*/  IADD3 R54, P1, PT, R216, R17, RZ ;  /* 0x00000011d8367210 */ /* 0x002fc80007f3e0ff */
[----:B------:R-:W-:Y:S01]  /*68a0*/  IADD3.X R55, PT, PT, R131, R16, RZ, P1, !PT ;  /* 0x0000001083377210 */ /* 0x000fe20000ffe4ff */
[----:B------:R0:W-:Y:S04]  /*68b0*/  STS.U16 [R147+UR4+0x3900], R146 ;  /* 0x0039009293007988 */ /* 0x0001e80008000404 */
[----:B------:R1:W5:Y:S01]  /*68c0*/  @!P0 LDG.E.U16 R144, desc[UR10][R54.64] ;  /* 0x0000000a36908981 */ /* 0x000362000c1e1500 */
[----:B0-----:R-:W-:Y:S02]  /*68d0*/  PRMT R146, RZ, 0x7610, R146 ;  /* 0x00007610ff927816 */ /* 0x001fe40000000092 */
[----:B-1----:R-:W-:-:S05]  /*68e0*/  IADD3 R54, P1, PT, R200, R17, RZ ;  /* 0x00000011c8367210 */ /* 0x002fca0007f3e0ff */
[----:B------:R-:W-:Y:S01]  /*68f0*/  IMAD.X R55, R123, 0x1, R16, P1 ;  /* 0x000000017b377824 */ /* 0x000fe200008e0610 */
[----:B------:R0:W-:Y:S04]  /*6900*/  STS.U16 [R147+UR4+0x1100], R76 ;  /* 0x0011004c93007988 */ /* 0x0001e80008000404 */
[----:B------:R1:W3:Y:S01]  /*6910*/  @!P0 LDG.E.U16 R146, desc[UR10][R54.64] ;  /* 0x0000000a36928981 */ /* 0x0002e2000c1e1500 */
        /* <DEDUP_REMOVED lines=18> */
[----:B------:R-:W-:-:S04]  /*6a40*/  LOP3.LUT R147, R143, 0x20, RZ, 0x3c, !PT ;  /* 0x000000208f937812 */ /* 0x000fc800078e3cff */
        /* <DEDUP_REMOVED lines=35> */
[----:B------:R0:W5:Y:S01]  /*6c80*/  @!P0 LDG.E.U16 R74, desc[UR10][R54.64] ;  /* 0x0000000a364a8981 */ /* 0x000162000c1e1500 */
[----:B------:R-:W-:Y:S02]  /*6c90*/  PRMT R148, RZ, 0x7610, R148 ;  /* 0x00007610ff947816 */ /* 0x000fe40000000094 */
[----:B0-----:R-:W-:-:S05]  /*6ca0*/  IADD3 R54, P1, PT, R194, R17, RZ ;  /* 0x00000011c2367210 */ /* 0x001fca0007f3e0ff */
[----:B------:R-:W-:-:S05]  /*6cb0*/  IMAD.X R55, R120, 0x1, R16, P1 ;  /* 0x0000000178377824 */ /* 0x000fca00008e0610 */
[----:B------:R0:W5:Y:S01]  /*6cc0*/  @!P0 LDG.E.U16 R148, desc[UR10][R54.64] ;  /* 0x0000000a36948981 */ /* 0x000162000c1e1500 */
[----:B------:R-:W-:-:S03]  /*6cd0*/  LOP3.LUT R149, R143, 0x30, RZ, 0x3c, !PT ;  /* 0x000000308f957812 */ /* 0x000fc600078e3cff */
[----:B------:R1:W-:Y:S04]  /*6ce0*/  STS.U16 [R147+UR4+0x1a00], R78 ;  /* 0x001a004e93007988 */ /* 0x0003e80008000404 */
[----:B------:R2:W-:Y:S01]  /*6cf0*/  STS.U16 [R149+UR4+0x2300], R56 ;  /* 0x0023003895007988 */ /* 0x0005e20008000404 */
[C---:B0-----:R-:W-:Y:S02]  /*6d00*/  LOP3.LUT R55, R158.reuse, 0x7, RZ, 0xc0, !PT ;  /* 0x000000079e377812 */ /* 0x041fe400078ec0ff */
[----:B-1----:R-:W-:Y:S01]  /*6d10*/  LOP3.LUT R78, R143, 0x40, RZ, 0x3c, !PT ;  /* 0x000000408f4e7812 */ /* 0x002fe200078e3cff */
[C---:B--2---:R-:W-:Y:S01]  /*6d20*/  IMAD.SHL.U32 R56, R158.reuse, 0x8, RZ ;  /* 0x000000089e387824 */ /* 0x044fe200078e00ff */
[----:B------:R-:W-:Y:S01]  /*6d30*/  STS.U16 [R149+UR4+0x2b00], R69 ;  /* 0x002b004595007988 */ /* 0x000fe20008000404 */
[----:B------:R-:W-:-:S03]  /*6d40*/  LOP3.LUT R54, R158, 0x60, RZ, 0xc0, !PT ;  /* 0x000000609e367812 */ /* 0x000fc600078ec0ff */
[----:B------:R-:W-:Y:S01]  /*6d50*/  STS.U16 [R149+UR4+0x3300], R91 ;  /* 0x0033005b95007988 */ /* 0x000fe20008000404 */
[----:B------:R-:W-:-:S03]  /*6d60*/  LOP3.LUT R56, R56, 0x30, RZ, 0xc0, !PT ;  /* 0x0000003038387812 */ /* 0x000fc600078ec0ff */
[----:B------:R0:W-:Y:S04]  /*6d70*/  STS.U16 [R149+UR4+0x3b00], R64 ;  /* 0x003b004095007988 */ /* 0x0001e80008000404 */
[----:B------:R-:W-:Y:S04]  /*6d80*/  STS.U16 [R149+UR4+0x300], R90 ;  /* 0x0003005a95007988 */ /* 0x000fe80008000404 */
[----:B------:R-:W-:Y:S01]  /*6d90*/  STS.U16 [R149+UR4+0xb00], R104 ;  /* 0x000b006895007988 */ /* 0x000fe20008000404 */
[----:B0-----:R-:W-:-:S03]  /*6da0*/  IMAD.SHL.U32 R64, R55, 0x10, RZ ;  /* 0x0000001037407824 */ /* 0x001fc600078e00ff */
[----:B------:R-:W-:Y:S04]  /*6db0*/  STS.U16 [R149+UR4+0x1300], R139 ;  /* 0x0013008b95007988 */ /* 0x000fe80008000404 */
[----:B------:R-:W-:Y:S04]  /*6dc0*/  STS.U16 [R149+UR4+0x1b00], R140 ;  /* 0x001b008c95007988 */ /* 0x000fe80008000404 */
[----:B------:R0:W-:Y:S01]  /*6dd0*/  STS.U16 [R78+UR4+0x2400], R53 ;  /* 0x002400354e007988 */ /* 0x0001e20008000404 */
[C---:B------:R-:W-:Y:S01]  /*6de0*/  IMAD R56, R55.reuse, 0x40, R56 ;  /* 0x0000004037387824 */ /* 0x040fe200078e0238 */
[----:B------:R-:W-:Y:S01]  /*6df0*/  LEA R54, R55, R54, 0x2 ;  /* 0x0000003637367211 */ /* 0x000fe200078e10ff */
[----:B0-----:R-:W-:Y:S01]  /*6e00*/  IMAD.SHL.U32 R53, R158, 0x2, RZ ;  /* 0x000000029e357824 */ /* 0x001fe200078e00ff */
[----:B------:R-:W0:Y:S04]  /*6e10*/  S2UR UR7, SR_CgaCtaId ;  /* 0x00000000000779c3 */ /* 0x000e280000008800 */
[----:B------:R-:W-:-:S02]  /*6e20*/  LOP3.LUT R139, R64, 0x30, R53, 0x78, !PT ;  /* 0x00000030408b7812 */ /* 0x000fc400078e7835 */
[----:B------:R-:W-:Y:S02]  /*6e30*/  LOP3.LUT R55, R56, 0x10, R53, 0x78, !PT ;  /* 0x0000001038377812 */ /* 0x000fe400078e7835 */
[C---:B------:R-:W-:Y:S01]  /*6e40*/  LOP3.LUT R53, R143.reuse, 0x50, RZ, 0x3c, !PT ;  /* 0x000000508f357812 */ /* 0x040fe200078e3cff */
[----:B------:R-:W-:Y:S01]  /*6e50*/  IMAD.U32 R139, R54, 0x40, R139 ;  /* 0x00000040368b7824 */ /* 0x000fe200078e008b */
[C---:B------:R-:W-:Y:S02]  /*6e60*/  LOP3.LUT R54, R143.reuse, 0x60, RZ, 0x3c, !PT ;  /* 0x000000608f367812 */ /* 0x040fe400078e3cff */
[----:B------:R-:W-:Y:S01]  /*6e70*/  LOP3.LUT R143, R143, 0x70, RZ, 0x3c, !PT ;  /* 0x000000708f8f7812 */ /* 0x000fe200078e3cff */
[----:B------:R-:W-:Y:S04]  /*6e80*/  STS.U16 [R78+UR4+0x2c00], R72 ;  /* 0x002c00484e007988 */ /* 0x000fe80008000404 */
[----:B------:R-:W-:Y:S04]  /*6e90*/  STS.U16 [R78+UR4+0x3400], R97 ;  /* 0x003400614e007988 */ /* 0x000fe80008000404 */
[----:B------:R-:W-:Y:S04]  /*6ea0*/  STS.U16 [R78+UR4+0x3c00], R65 ;  /* 0x003c00414e007988 */ /* 0x000fe80008000404 */
[----:B---3--:R-:W-:Y:S04]  /*6eb0*/  STS.U16 [R78+UR4+0x400], R79 ;  /* 0x0004004f4e007988 */ /* 0x008fe80008000404 */
[----:B----4-:R-:W-:Y:S04]  /*6ec0*/  STS.U16 [R78+UR4+0xc00], R141 ;  /* 0x000c008d4e007988 */ /* 0x010fe80008000404 */
[----:B-----5:R-:W-:Y:S04]  /*6ed0*/  STS.U16 [R78+UR4+0x1400], R144 ;  /* 0x001400904e007988 */ /* 0x020fe80008000404 */
[----:B------:R-:W-:Y:S04]  /*6ee0*/  STS.U16 [R78+UR4+0x1c00], R146 ;  /* 0x001c00924e007988 */ /* 0x000fe80008000404 */
[----:B------:R-:W-:Y:S04]  /*6ef0*/  STS.U16 [R53+UR4+0x2500], R52 ;  /* 0x0025003435007988 */ /* 0x000fe80008000404 */
[----:B------:R-:W-:Y:S04]  /*6f00*/  STS.U16 [R53+UR4+0x2d00], R73 ;  /* 0x002d004935007988 */ /* 0x000fe80008000404 */
[----:B------:R-:W-:Y:S04]  /*6f10*/  STS.U16 [R53+UR4+0x3500], R98 ;  /* 0x0035006235007988 */ /* 0x000fe80008000404 */
[----:B------:R-:W-:Y:S04]  /*6f20*/  STS.U16 [R53+UR4+0x3d00], R66 ;  /* 0x003d004235007988 */ /* 0x000fe80008000404 */
[----:B------:R-:W-:Y:S04]  /*6f30*/  STS.U16 [R53+UR4+0x500], R76 ;  /* 0x0005004c35007988 */ /* 0x000fe80008000404 */
[----:B------:R-:W-:Y:S04]  /*6f40*/  STS.U16 [R53+UR4+0xd00], R89 ;  /* 0x000d005935007988 */ /* 0x000fe80008000404 */
[----:B------:R-:W-:Y:S01]  /*6f50*/  STS.U16 [R53+UR4+0x1500], R96 ;  /* 0x0015006035007988 */ /* 0x000fe20008000404 */
[----:B------:R-:W-:Y:S01]  /*6f60*/  IMAD.SHL.U32 R104, R158, 0x20, RZ ;  /* 0x000000209e687824 */ /* 0x000fe200078e00ff */
[----:B------:R-:W-:-:S02]  /*6f70*/  UMOV UR6, 0x400 ;  /* 0x0000040000067882 */ /* 0x000fc40000000000 */
[----:B------:R-:W-:Y:S04]  /*6f80*/  STS.U16 [R53+UR4+0x1d00], R99 ;  /* 0x001d006335007988 */ /* 0x000fe80008000404 */
[----:B------:R-:W-:Y:S04]  /*6f90*/  STS.U16 [R54+UR4+0x2600], R57 ;  /* 0x0026003936007988 */ /* 0x000fe80008000404 */
[----:B------:R-:W-:Y:S04]  /*6fa0*/  STS.U16 [R54+UR4+0x2e00], R75 ;  /* 0x002e004b36007988 */ /* 0x000fe80008000404 */
[----:B------:R1:W-:Y:S04]  /*6fb0*/  STS.U16 [R54+UR4+0x3600], R137 ;  /* 0x0036008936007988 */ /* 0x0003e80008000404 */
[----:B------:R-:W-:Y:S04]  /*6fc0*/  STS.U16 [R54+UR4+0x3e00], R67 ;  /* 0x003e004336007988 */ /* 0x000fe80008000404 */
[----:B------:R-:W-:Y:S01]  /*6fd0*/  STS.U16 [R54+UR4+0x600], R59 ;  /* 0x0006003b36007988 */ /* 0x000fe20008000404 */
[----:B0-----:R-:W-:Y:S01]  /*6fe0*/  ULEA UR6, UR7, UR6, 0x18 ;  /* 0x0000000607067291 */ /* 0x001fe2000f8ec0ff */
[----:B------:R-:W-:-:S02]  /*6ff0*/  LOP3.LUT R104, R55, 0x200, R104, 0xf8, !PT ;  /* 0x0000020037687812 */ /* 0x000fc400078ef868 */
[----:B------:R-:W-:Y:S04]  /*7000*/  STS.U16 [R54+UR4+0xe00], R88 ;  /* 0x000e005836007988 */ /* 0x000fe80008000404 */
[----:B------:R-:W-:Y:S04]  /*7010*/  STS.U16 [R54+UR4+0x1600], R142 ;  /* 0x0016008e36007988 */ /* 0x000fe80008000404 */
[----:B------:R-:W-:Y:S04]  /*7020*/  STS.U16 [R54+UR4+0x1e00], R145 ;  /* 0x001e009136007988 */ /* 0x000fe80008000404 */
[----:B------:R-:W-:Y:S04]  /*7030*/  STS.U16 [R143+UR4+0x2700], R58 ;  /* 0x0027003a8f007988 */ /* 0x000fe80008000404 */
[----:B------:R-:W-:Y:S04]  /*7040*/  STS.U16 [R143+UR4+0x2f00], R77 ;  /* 0x002f004d8f007988 */ /* 0x000fe80008000404 */
[----:B------:R0:W-:Y:S04]  /*7050*/  STS.U16 [R143+UR4+0x3700], R138 ;  /* 0x0037008a8f007988 */ /* 0x0001e80008000404 */
[----:B------:R-:W-:Y:S04]  /*7060*/  STS.U16 [R143+UR4+0x3f00], R68 ;  /* 0x003f00448f007988 */ /* 0x000fe80008000404 */
[----:B------:R-:W-:Y:S04]  /*7070*/  STS.U16 [R143+UR4+0x700], R70 ;  /* 0x000700468f007988 */ /* 0x000fe80008000404 */
[----:B------:R-:W-:Y:S04]  /*7080*/  STS.U16 [R143+UR4+0xf00], R71 ;  /* 0x000f00478f007988 */ /* 0x000fe80008000404 */
[----:B------:R-:W-:Y:S04]  /*7090*/  STS.U16 [R143+UR4+0x1700], R74 ;  /* 0x0017004a8f007988 */ /* 0x000fe80008000404 */
[----:B------:R-:W-:Y:S01]  /*70a0*/  STS.U16 [R143+UR4+0x1f00], R148 ;  /* 0x001f00948f007988 */ /* 0x000fe20008000404 */
[----:B------:R-:W-:Y:S01]  /*70b0*/  BAR.SYNC.DEFER_BLOCKING 0x0 ;  /* 0x0000000000007b1d */ /* 0x000fe20000010000 */
[----:B-1----:R-:W-:-:S05]  /*70c0*/  LOP3.LUT R137, R104, 0x20, RZ, 0x3c, !PT ;  /* 0x0000002068897812 */ /* 0x002fca00078e3cff */
[----:B------:R-:W-:Y:S04]  /*70d0*/  LDSM.16.MT88.4 R56, [R104+UR6+0x4000] ;  /* 0x004000066838783b */ /* 0x000fe80008004200 */
[----:B------:R-:W1:Y:S04]  /*70e0*/  LDSM.16.M88.4 R88, [R139+UR6] ;  /* 0x000000068b58783b */ /* 0x000e680008000200 */
[----:B------:R-:W2:Y:S04]  /*70f0*/  LDSM.16.M88.4 R64, [R139+UR6+0x2000] ;  /* 0x002000068b40783b */ /* 0x000ea80008000200 */
[----:B------:R-:W3:Y:S04]  /*7100*/  LDSM.16.MT88.4 R52, [R137+UR6+0x4000] ;  /* 0x004000068934783b */ /* 0x000ee80008004200 */
[----:B------:R-:W4:Y:S04]  /*7110*/  LDSM.16.MT88.4 R68, [R104+UR6+0x4400] ;  /* 0x004400066844783b */ /* 0x000f280008004200 */
[----:B------:R-:W5:Y:S01]  /*7120*/  LDSM.16.MT88.4 R76, [R137+UR6+0x4400] ;  /* 0x00440006894c783b */ /* 0x000f620008004200 */
[----:B0-----:R-:W-:-:S03]  /*7130*/  LOP3.LUT R138, R139, 0x40, RZ, 0x3c, !PT ;  /* 0x000000408b8a7812 */ /* 0x001fc600078e3cff */
[----:B------:R-:W-:Y:S04]  /*7140*/  LDSM.16.MT88.4 R96, [R104+UR6+0x4800] ;  /* 0x004800066860783b */ /* 0x000fe80008004200 */
[----:B------:R-:W-:Y:S01]  /*7150*/  LDSM.16.MT88.4 R72, [R137+UR6+0x4800] ;  /* 0x004800068948783b */ /* 0x000fe20008004200 */
[C---:B-1----:R-:W-:Y:S08]  /*7160*/  HMMA.16816.F32 R60, R56.reuse, R88, R60 ;  /* 0x00000058383c723c */ /* 0x042ff0000000183c */
[----:B--2---:R-:W-:Y:S01]  /*7170*/  HMMA.16816.F32 R92, R56, R64, R92 ;  /* 0x00000040385c723c */ /* 0x004fe2000000185c */
[----:B------:R-:W0:Y:S07]  /*7180*/  LDSM.16.M88.4 R56, [R138+UR6] ;  /* 0x000000068a38783b */ /* 0x000e2e0008000200 */
[C---:B---3--:R-:W-:Y:S08]  /*7190*/  HMMA.16816.F32 R84, R52.reuse, R88, R84 ;  /* 0x000000583454723c */ /* 0x048ff00000001854 */
[----:B------:R-:W-:Y:S01]  /*71a0*/  HMMA.16816.F32 R80, R52, R64, R80 ;  /* 0x000000403450723c */ /* 0x000fe20000001850 */
[----:B------:R-:W1:Y:S07]  /*71b0*/  LDSM.16.M88.4 R52, [R138+UR6+0x2000] ;  /* 0x002000068a34783b */ /* 0x000e6e0008000200 */
[C---:B----4-:R-:W-:Y:S08]  /*71c0*/  HMMA.16816.F32 R60, R68.reuse, R90, R60 ;  /* 0x0000005a443c723c */ /* 0x050ff0000000183c */
[----:B------:R-:W-:Y:S01]  /*71d0*/  HMMA.16816.F32 R68, R68, R66, R92 ;  /* 0x000000424444723c */ /* 0x000fe2000000185c */
[----:B------:R-:W2:Y:S07]  /*71e0*/  LDSM.16.MT88.4 R92, [R104+UR6+0x4c00] ;  /* 0x004c0006685c783b */ /* 0x000eae0008004200 */
[C---:B-----5:R-:W-:Y:S01]  /*71f0*/  HMMA.16816.F32 R88, R76.reuse, R90, R84 ;  /* 0x0000005a4c58723c */ /* 0x060fe20000001854 */
[----:B------:R-:W3:Y:S07]  /*7200*/  LDSM.16.MT88.4 R84, [R137+UR6+0x4c00] ;  /* 0x004c00068954783b */ /* 0x000eee0008004200 */
[----:B------:R-:W-:Y:S01]  /*7210*/  HMMA.16816.F32 R64, R76, R66, R80 ;  /* 0x000000424c40723c */ /* 0x000fe20000001850 */
[----:B------:R-:W-:Y:S04]  /*7220*/  LDSM.16.MT88.4 R76, [R104+UR6+0x5000] ;  /* 0x00500006684c783b */ /* 0x000fe80008004200 */
[----:B------:R-:W4:Y:S03]  /*7230*/  LDSM.16.M88.4 R80, [R139+UR6+0x80] ;  /* 0x000080068b50783b */ /* 0x000f260008000200 */
[C---:B0-----:R-:W-:Y:S08]  /*7240*/  HMMA.16816.F32 R60, R96.reuse, R56, R60 ;  /* 0x00000038603c723c */ /* 0x041ff0000000183c */
[----:B-1----:R-:W-:Y:S01]  /*7250*/  HMMA.16816.F32 R96, R96, R52, R68 ;  /* 0x000000346060723c */ /* 0x002fe20000001844 */
[----:B------:R-:W0:Y:S07]  /*7260*/  LDSM.16.M88.4 R68, [R139+UR6+0x2080] ;  /* 0x002080068b44783b */ /* 0x000e2e0008000200 */
[C---:B------:R-:W-:Y:S08]  /*7270*/  HMMA.16816.F32 R88, R72.reuse, R56, R88 ;  /* 0x000000384858723c */ /* 0x040ff00000001858 */
[----:B------:R-:W-:Y:S01]  /*7280*/  HMMA.16816.F32 R72, R72, R52, R64 ;  /* 0x000000344848723c */ /* 0x000fe20000001840 */
[----:B------:R-:W1:Y:S07]  /*7290*/  LDSM.16.MT88.4 R64, [R137+UR6+0x5000] ;  /* 0x005000068940783b */ /* 0x000e6e0008004200 */
[-C--:B--2---:R-:W-:Y:S08]  /*72a0*/  HMMA.16816.F32 R60, R92, R58.reuse, R60 ;  /* 0x0000003a5c3c723c */ /* 0x084ff0000000183c */
[----:B---3--:R-:W-:Y:S01]  /*72b0*/  HMMA.16816.F32 R88, R84, R58, R88 ;  /* 0x0000003a5458723c */ /* 0x008fe20000001858 */
[----:B------:R-:W2:Y:S07]  /*72c0*/  LDSM.16.MT88.4 R56, [R104+UR6+0x5400] ;  /* 0x005400066838783b */ /* 0x000eae0008004200 */
[-C--:B------:R-:W-:Y:S01]  /*72d0*/  HMMA.16816.F32 R96, R92, R54.reuse, R96 ;  /* 0x000000365c60723c */ /* 0x080fe20000001860 */
[----:B------:R-:W-:Y:S07]  /*72e0*/  LDSM.16.MT88.4 R92, [R104+UR6+0x5800] ;  /* 0x00580006685c783b */ /* 0x000fee0008004200 */
[----:B------:R-:W-:Y:S01]  /*72f0*/  HMMA.16816.F32 R72, R84, R54, R72 ;  /* 0x000000365448723c */ /* 0x000fe20000001848 */
[----:B------:R-:W3:Y:S04]  /*7300*/  LDSM.16.MT88.4 R52, [R137+UR6+0x5400] ;  /* 0x005400068934783b */ /* 0x000ee80008004200 */
[----:B------:R-:W5:Y:S03]  /*7310*/  LDSM.16.M88.4 R84, [R138+UR6+0x80] ;  /* 0x000080068a54783b */ /* 0x000f660008000200 */
[C---:B----4-:R-:W-:Y:S08]  /*7320*/  HMMA.16816.F32 R60, R76.reuse, R80, R60 ;  /* 0x000000504c3c723c */ /* 0x050ff0000000183c */
[----:B0-----:R-:W-:Y:S01]  /*7330*/  HMMA.16816.F32 R96, R76, R68, R96 ;  /* 0x000000444c60723c */ /* 0x001fe20000001860 */
[----:B------:R-:W-:Y:S07]  /*7340*/  LDSM.16.M88.4 R76, [R138+UR6+0x2080] ;  /* 0x002080068a4c783b */ /* 0x000fee0008000200 */
[C---:B-1----:R-:W-:Y:S08]  /*7350*/  HMMA.16816.F32 R88, R64.reuse, R80, R88 ;  /* 0x000000504058723c */ /* 0x042ff00000001858 */
[----:B------:R-:W-:Y:S01]  /*7360*/  HMMA.16816.F32 R72, R64, R68, R72 ;  /* 0x000000444048723c */ /* 0x000fe20000001848 */
[----:B------:R-:W0:Y:S07]  /*7370*/  LDSM.16.MT88.4 R64, [R137+UR6+0x5800] ;  /* 0x005800068940783b */ /* 0x000e2e0008004200 */
[C---:B--2---:R-:W-:Y:S08]  /*7380*/  HMMA.16816.F32 R60, R56.reuse, R82, R60 ;  /* 0x00000052383c723c */ /* 0x044ff0000000183c */
[----:B------:R-:W-:Y:S01]  /*7390*/  HMMA.16816.F32 R96, R56, R70, R96 ;  /* 0x000000463860723c */ /* 0x000fe20000001860 */
[----:B------:R-:W1:Y:S07]  /*73a0*/  LDSM.16.MT88.4 R56, [R104+UR6+0x5c00] ;  /* 0x005c00066838783b */ /* 0x000e6e0008004200 */
[----:B---3--:R-:W-:Y:S01]  /*73b0*/  HMMA.16816.F32 R88, R52, R82, R88 ;  /* 0x000000523458723c */ /* 0x008fe20000001858 */
[----:B------:R-:W2:Y:S07]  /*73c0*/  LDSM.16.MT88.4 R80, [R137+UR6+0x5c00] ;  /* 0x005c00068950783b */ /* 0x000eae0008004200 */
[----:B-----5:R-:W-:-:S12]  /*73d0*/  HMMA.16816.F32 R60, R92, R84, R60 ;  /* 0x000000545c3c723c */ /* 0x020fd8000000183c */
[----:B0-----:R-:W-:Y:S08]  /*73e0*/  HMMA.16816.F32 R88, R64, R84, R88 ;  /* 0x000000544058723c */ /* 0x001ff00000001858 */
[----:B------:R-:W-:Y:S01]  /*73f0*/  HMMA.16816.F32 R72, R52, R70, R72 ;  /* 0x000000463448723c */ /* 0x000fe20000001848 */
[----:B------:R-:W0:Y:S07]  /*7400*/  LDC R52, c[0x0][0x3a8] ;  /* 0x0000ea00ff347b82 */ /* 0x000e2e0000000800 */
[-C--:B-1----:R-:W-:Y:S08]  /*7410*/  HMMA.16816.F32 R60, R56, R86.reuse, R60 ;  /* 0x00000056383c723c */ /* 0x082ff0000000183c */
[----:B--2---:R-:W-:Y:S01]  /*7420*/  HMMA.16816.F32 R84, R80, R86, R88 ;  /* 0x000000565054723c */ /* 0x004fe20000001858 */
[----:B------:R-:W1:Y:S07]  /*7430*/  LDC R90, c[0x0][0x3ac] ;  /* 0x0000eb00ff5a7b82 */ /* 0x000e6e0000000800 */
[-C--:B------:R-:W-:Y:S08]  /*7440*/  HMMA.16816.F32 R92, R92, R76.reuse, R96 ;  /* 0x0000004c5c5c723c */ /* 0x080ff00000001860 */
[----:B------:R-:W-:Y:S01]  /*7450*/  HMMA.16816.F32 R72, R64, R76, R72 ;  /* 0x0000004c4048723c */ /* 0x000fe20000001848 */
[----:B0-----:R-:W-:-:S02]  /*7460*/  IMAD.SHL.U32 R53, R52, 0x80, RZ ;  /* 0x0000008034357824 */ /* 0x001fc400078e00ff */
[----:B------:R-:W-:Y:S02]  /*7470*/  IMAD.MOV.U32 R55, RZ, RZ, R6 ;  /* 0x000000ffff377224 */ /* 0x000fe400078e0006 */
[----:B------:R-:W-:-:S04]  /*7480*/  IMAD.WIDE R50, R53, 0x2, R50 ;  /* 0x0000000235327825 */ /* 0x000fc800078e0232 */
[----:B------:R-:W-:Y:S01]  /*7490*/  IMAD.MOV.U32 R6, RZ, RZ, R47 ;  /* 0x000000ffff067224 */ /* 0x000fe200078e002f */
[----:B------:R-:W-:Y:S01]  /*74a0*/  MOV R47, R9 ;  /* 0x00000009002f7202 */ /* 0x000fe20000000f00 */
[----:B------:R-:W-:Y:S01]  /*74b0*/  IMAD.MOV.U32 R228, RZ, RZ, R51 ;  /* 0x000000ffffe47224 */ /* 0x000fe200078e0033 */
[----:B-1----:R-:W-:Y:S01]  /*74c0*/  SHF.L.U32 R90, R90, 0x7, RZ ;  /* 0x000000075a5a7819 */ /* 0x002fe200000006ff */
[-C--:B------:R-:W-:Y:S01]  /*74d0*/  HMMA.16816.F32 R92, R56, R78.reuse, R92 ;  /* 0x0000004e385c723c */ /* 0x080fe2000000185c */
[----:B------:R-:W-:Y:S02]  /*74e0*/  IMAD.MOV.U32 R51, RZ, RZ, R11 ;  /* 0x000000ffff337224 */ /* 0x000fe400078e000b */
[----:B------:R-:W-:Y:S02]  /*74f0*/  IMAD.MOV.U32 R56, RZ, RZ, R44 ;  /* 0x000000ffff387224 */ /* 0x000fe400078e002c */
[----:B------:R-:W-:Y:S01]  /*7500*/  IMAD.MOV.U32 R57, RZ, RZ, R12 ;  /* 0x000000ffff397224 */ /* 0x000fe200078e000c */
[----:B------:R-:W-:Y:S01]  /*7510*/  MOV R66, R41 ;  /* 0x0000002900427202 */ /* 0x000fe20000000f00 */
[----:B------:R-:W-:Y:S01]  /*7520*/  IMAD.MOV.U32 R54, RZ, RZ, R49 ;  /* 0x000000ffff367224 */ /* 0x000fe200078e0031 */
[----:B------:R-:W-:Y:S01]  /*7530*/  HMMA.16816.F32 R80, R80, R78, R72 ;  /* 0x0000004e5050723c */ /* 0x000fe20000001848 */
[----:B------:R-:W-:Y:S01]  /*7540*/  IMAD.MOV.U32 R11, RZ, RZ, R10 ;  /* 0x000000ffff0b7224 */ /* 0x000fe200078e000a */
[----:B------:R-:W-:Y:S01]  /*7550*/  MOV R74, R36 ;  /* 0x00000024004a7202 */ /* 0x000fe20000000f00 */
[----:B------:R-:W-:-:S02]  /*7560*/  IMAD.MOV.U32 R49, RZ, RZ, R7 ;  /* 0x000000ffff317224 */ /* 0x000fc400078e0007 */
[----:B------:R-:W-:Y:S02]  /*7570*/  IMAD.MOV.U32 R10, RZ, RZ, R45 ;  /* 0x000000ffff0a7224 */ /* 0x000fe400078e002d */
[----:B------:R-:W-:Y:S02]  /*7580*/  IMAD.MOV.U32 R58, RZ, RZ, R43 ;  /* 0x000000ffff3a7224 */ /* 0x000fe400078e002b */
[----:B------:R-:W-:Y:S02]  /*7590*/  IMAD.MOV.U32 R59, RZ, RZ, R13 ;  /* 0x000000ffff3b7224 */ /* 0x000fe400078e000d */
[----:B------:R-:W-:Y:S02]  /*75a0*/  IMAD.MOV.U32 R7, RZ, RZ, R8 ;  /* 0x000000ffff077224 */ /* 0x000fe400078e0008 */
[----:B------:R-:W-:Y:S02]  /*75b0*/  IMAD.MOV.U32 R67, RZ, RZ, R15 ;  /* 0x000000ffff437224 */ /* 0x000fe400078e000f */
[----:B------:R-:W-:Y:S01]  /*75c0*/  IMAD.WIDE R44, R90, 0x2, R46 ;  /* 0x000000025a2c7825 */ /* 0x000fe200078e022e */
[----:B------:R-:W-:-:S02]  /*75d0*/  LOP3.LUT R19, R19, R18, RZ, 0x3c, !PT ;  /* 0x0000001213137212 */ /* 0x000fc400078e3cff */
[----:B------:R-:W-:Y:S01]  /*75e0*/  LOP3.LUT R191, R191, R190, RZ, 0x3c, !PT ;  /* 0x000000bebfbf7212 */ /* 0x000fe200078e3cff */
[----:B------:R-:W-:Y:S01]  /*75f0*/  IMAD.MOV.U32 R75, RZ, RZ, R106 ;  /* 0x000000ffff4b7224 */ /* 0x000fe200078e006a */
[----:B------:R-:W-:Y:S01]  /*7600*/  LOP3.LUT R187, R187, R186, RZ, 0x3c, !PT ;  /* 0x000000babbbb7212 */ /* 0x000fe200078e3cff */
[C---:B------:R-:W-:Y:S01]  /*7610*/  IMAD.WIDE R12, R90.reuse, 0x2, R56 ;  /* 0x000000025a0c7825 */ /* 0x040fe200078e0238 */
[----:B------:R-:W-:Y:S02]  /*7620*/  LOP3.LUT R185, R185, R184, RZ, 0x3c, !PT ;  /* 0x000000b8b9b97212 */ /* 0x000fe400078e3cff */
[----:B------:R-:W-:Y:S01]  /*7630*/  LOP3.LUT R183, R183, R182, RZ, 0x3c, !PT ;  /* 0x000000b6b7b77212 */ /* 0x000fe200078e3cff */
[----:B------:R-:W-:Y:S01]  /*7640*/  IMAD.MOV.U32 R68, RZ, RZ, R40 ;  /* 0x000000ffff447224 */ /* 0x000fe200078e0028 */
        /* <DEDUP_REMOVED lines=18> */
[----:B------:R-:W-:Y:S01]  /*7770*/  MOV R139, R110 ;  /* 0x0000006e008b7202 */ /* 0x000fe20000000f00 */
[----:B------:R-:W-:Y:S01]  /*7780*/  IMAD.WIDE R40, R90, 0x2, R58 ;  /* 0x000000025a287825 */ /* 0x000fe200078e023a */
[----:B------:R-:W-:Y:S01]  /*7790*/  UIADD3 UR5, UPT, UPT, UR5, -0x1, URZ ;  /* 0xffffffff05057890 */ /* 0x000fe2000fffe0ff */
[----:B------:R-:W-:-:S02]  /*77a0*/  LOP3.LUT R18, R19, R18, RZ, 0x3c, !PT ;  /* 0x0000001213127212 */ /* 0x000fc400078e3cff */
[----:B------:R-:W-:Y:S02]  /*77b0*/  IMAD.MOV.U32 R98, RZ, RZ, R33 ;  /* 0x000000ffff627224 */ /* 0x000fe400078e0021 */
[----:B------:R-:W-:Y:S02]  /*77c0*/  IMAD.MOV.U32 R99, RZ, RZ, R109 ;  /* 0x000000ffff637224 */ /* 0x000fe400078e006d */
[----:B------:R-:W-:Y:S01]  /*77d0*/  IMAD.WIDE R8, R90, 0x2, R6 ;  /* 0x000000025a087825 */ /* 0x000fe200078e0206 */
[----:B------:R-:W-:-:S03]  /*77e0*/  LOP3.LUT R190, R191, R190, RZ, 0x3c, !PT ;  /* 0x000000bebfbe7212 */ /* 0x000fc600078e3cff */
[----:B------:R-:W-:Y:S01]  /*77f0*/  IMAD.WIDE R42, R90, 0x2, R10 ;  /* 0x000000025a2a7825 */ /* 0x000fe200078e020a */
[----:B------:R-:W-:-:S03]  /*7800*/  LOP3.LUT R186, R187, R186, RZ, 0x3c, !PT ;  /* 0x000000babbba7212 */ /* 0x000fc600078e3cff */
[----:B------:R-:W-:Y:S01]  /*7810*/  IMAD.WIDE R106, R90, 0x2, R66 ;  /* 0x000000025a6a7825 */ /* 0x000fe200078e0242 */
[----:B------:R-:W-:-:S03]  /*7820*/  LOP3.LUT R184, R185, R184, RZ, 0x3c, !PT ;  /* 0x000000b8b9b87212 */ /* 0x000fc600078e3cff */
[----:B------:R-:W-:Y:S01]  /*7830*/  IMAD.MOV.U32 R46, RZ, RZ, R44 ;  /* 0x000000ffff2e7224 */ /* 0x000fe200078e002c */
[----:B------:R-:W-:Y:S01]  /*7840*/  LOP3.LUT R182, R183, R182, RZ, 0x3c, !PT ;  /* 0x000000b6b7b67212 */ /* 0x000fe200078e3cff */
[----:B------:R-:W-:Y:S01]  /*7850*/  IMAD.MOV.U32 R70, RZ, RZ, R39 ;  /* 0x000000ffff467224 */ /* 0x000fe200078e0027 */
        /* <DEDUP_REMOVED lines=16> */
[----:B------:R-:W-:Y:S01]  /*7960*/  IMAD.WIDE R38, R90, 0x2, R68 ;  /* 0x000000025a267825 */ /* 0x000fe200078e0244 */
[----:B------:R-:W-:-:S03]  /*7970*/  MOV R148, R27 ;  /* 0x0000001b00947202 */ /* 0x000fc60000000f00 */
[----:B------:R-:W-:Y:S01]  /*7980*/  IMAD.WIDE R108, R90, 0x2, R76 ;  /* 0x000000025a6c7825 */ /* 0x000fe200078e024c */
[----:B------:R-:W-:-:S03]  /*7990*/  MOV R211, R128 ;  /* 0x0000008000d37202 */ /* 0x000fc60000000f00 */
[----:B------:R-:W-:Y:S02]  /*79a0*/  IMAD.MOV.U32 R12, RZ, RZ, R13 ;  /* 0x000000ffff0c7224 */ /* 0x000fe400078e000d */
[----:B------:R-:W-:Y:S02]  /*79b0*/  IMAD.MOV.U32 R229, RZ, RZ, R50 ;  /* 0x000000ffffe57224 */ /* 0x000fe400078e0032 */
[----:B------:R-:W-:Y:S02]  /*79c0*/  IMAD.MOV.U32 R4, RZ, RZ, R100 ;  /* 0x000000ffff047224 */ /* 0x000fe400078e0064 */
[----:B------:R-:W-:Y:S02]  /*79d0*/  IMAD.MOV.U32 R142, RZ, RZ, R30 ;  /* 0x000000ffff8e7224 */ /* 0x000fe400078e001e */
[----:B------:R-:W-:Y:S02]  /*79e0*/  IMAD.MOV.U32 R143, RZ, RZ, R112 ;  /* 0x000000ffff8f7224 */ /* 0x000fe400078e0070 */
[----:B------:R-:W-:-:S02]  /*79f0*/  IMAD.MOV.U32 R146, RZ, RZ, R28 ;  /* 0x000000ffff927224 */ /* 0x000fc400078e001c */
[----:B------:R-:W-:Y:S02]  /*7a00*/  IMAD.MOV.U32 R147, RZ, RZ, R114 ;  /* 0x000000ffff937224 */ /* 0x000fe400078e0072 */
[----:B------:R-:W-:Y:S01]  /*7a10*/  IMAD.WIDE R14, R90, 0x2, R64 ;  /* 0x000000025a0e7825 */ /* 0x000fe200078e0240 */
[----:B------:R-:W-:-:S03]  /*7a20*/  UISETP.NE.U32.AND UP0, UPT, UR5, URZ, UPT ;  /* 0x000000ff0500728c */ /* 0x000fc6000bf05070 */
[----:B------:R-:W-:Y:S01]  /*7a30*/  IMAD.WIDE R36, R90, 0x2, R72 ;  /* 0x000000025a247825 */ /* 0x000fe200078e0248 */
[----:B------:R-:W-:-:S03]  /*7a40*/  LOP3.LUT R19, R19, R18, RZ, 0x3c, !PT ;  /* 0x0000001213137212 */ /* 0x000fc600078e3cff */
[----:B------:R-:W-:Y:S01]  /*7a50*/  IMAD.WIDE R32, R90, 0x2, R96 ;  /* 0x000000025a207825 */ /* 0x000fe200078e0260 */
[----:B------:R-:W-:-:S03]  /*7a60*/  MOV R193, R119 ;  /* 0x0000007700c17202 */ /* 0x000fc60000000f00 */
[----:B------:R-:W-:Y:S02]  /*7a70*/  IMAD.MOV.U32 R13, RZ, RZ, R41 ;  /* 0x000000ffff0d7224 */ /* 0x000fe400078e0029 */
[----:B------:R-:W-:Y:S02]  /*7a80*/  IMAD.MOV.U32 R50, RZ, RZ, R20 ;  /* 0x000000ffff327224 */ /* 0x000fe400078e0014 */
[----:B------:R-:W-:Y:S02]  /*7a90*/  IMAD.MOV.U32 R144, RZ, RZ, R29 ;  /* 0x000000ffff907224 */ /* 0x000fe400078e001d */
[----:B------:R-:W-:Y:S02]  /*7aa0*/  IMAD.MOV.U32 R145, RZ, RZ, R113 ;  /* 0x000000ffff917224 */ /* 0x000fe400078e0071 */
[----:B------:R-:W-:Y:S01]  /*7ab0*/  IMAD.WIDE R110, R90, 0x2, R98 ;  /* 0x000000025a6e7825 */ /* 0x000fe200078e0262 */
[----:B------:R-:W-:-:S03]  /*7ac0*/  LOP3.LUT R191, R191, R190, RZ, 0x3c, !PT ;  /* 0x000000bebfbf7212 */ /* 0x000fc600078e3cff */
[----:B------:R-:W-:Y:S01]  /*7ad0*/  IMAD.MOV.U32 R47, RZ, RZ, R8 ;  /* 0x000000ffff2f7224 */ /* 0x000fe200078e0008 */
[----:B------:R-:W-:Y:S01]  /*7ae0*/  MOV R8, R9 ;  /* 0x0000000900087202 */ /* 0x000fe20000000f00 */
[----:B------:R-:W-:Y:S02]  /*7af0*/  IMAD.MOV.U32 R10, RZ, RZ, R43 ;  /* 0x000000ffff0a7224 */ /* 0x000fe400078e002b */
[----:B------:R-:W-:Y:S01]  /*7b00*/  IMAD.MOV.U32 R41, RZ, RZ, R106 ;  /* 0x000000ffff297224 */ /* 0x000fe200078e006a */
[----:B------:R-:W-:Y:S01]  /*7b10*/  LOP3.LUT R187, R187, R186, RZ, 0x3c, !PT ;  /* 0x000000babbbb7212 */ /* 0x000fe200078e3cff */
[----:B------:R-:W-:Y:S01]  /*7b20*/  IMAD.MOV.U32 R20, RZ, RZ, R21 ;  /* 0x000000ffff147224 */ /* 0x000fe200078e0015 */
[----:B------:R-:W-:Y:S01]  /*7b30*/  MOV R21, R3 ;  /* 0x0000000300157202 */ /* 0x000fe20000000f00 */
        /* <DEDUP_REMOVED lines=9> */
[----:B------:R-:W-:-:S02]  /*7bd0*/  LOP3.LUT R177, R177, R176, RZ, 0x3c, !PT ;  /* 0x000000b0b1b17212 */ /* 0x000fc400078e3cff */
        /* <DEDUP_REMOVED lines=11> */
[----:B------:R-:W-:-:S02]  /*7c90*/  IMAD.MOV.U32 R189, RZ, RZ, R118 ;  /* 0x000000ffffbd7224 */ /* 0x000fc400078e0076 */
[----:B------:R-:W-:Y:S02]  /*7ca0*/  IMAD.MOV.U32 R195, RZ, RZ, R120 ;  /* 0x000000ffffc37224 */ /* 0x000fe400078e0078 */
[----:B------:R-:W-:Y:S02]  /*7cb0*/  IMAD.MOV.U32 R199, RZ, RZ, R122 ;  /* 0x000000ffffc77224 */ /* 0x000fe400078e007a */
[----:B------:R-:W-:Y:S02]  /*7cc0*/  IMAD.MOV.U32 R203, RZ, RZ, R124 ;  /* 0x000000ffffcb7224 */ /* 0x000fe400078e007c */
[----:B------:R-:W-:Y:S02]  /*7cd0*/  IMAD.MOV.U32 R207, RZ, RZ, R126 ;  /* 0x000000ffffcf7224 */ /* 0x000fe400078e007e */
[----:B------:R-:W-:Y:S02]  /*7ce0*/  IMAD.MOV.U32 R215, RZ, RZ, R130 ;  /* 0x000000ffffd77224 */ /* 0x000fe400078e0082 */
[----:B------:R-:W-:-:S02]  /*7cf0*/  IMAD.MOV.U32 R223, RZ, RZ, R134 ;  /* 0x000000ffffdf7224 */ /* 0x000fc400078e0086 */
[----:B------:R-:W-:-:S04]  /*7d00*/  IMAD.WIDE R112, R90, 0x2, R140 ;  /* 0x000000025a707825 */ /* 0x000fc800078e028c */
[----:B------:R-:W-:Y:S02]  /*7d10*/  IMAD.MOV.U32 R9, RZ, RZ, R45 ;  /* 0x000000ffff097224 */ /* 0x000fe400078e002d */
[----:B------:R-:W-:Y:S02]  /*7d20*/  IMAD.MOV.U32 R40, RZ, RZ, R38 ;  /* 0x000000ffff287224 */ /* 0x000fe400078e0026 */
[----:B------:R-:W-:Y:S02]  /*7d30*/  IMAD.MOV.U32 R35, RZ, RZ, R108 ;  /* 0x000000ffff237224 */ /* 0x000fe400078e006c */
[----:B------:R-:W-:Y:S02]  /*7d40*/  IMAD.MOV.U32 R152, RZ, RZ, R25 ;  /* 0x000000ffff987224 */ /* 0x000fe400078e0019 */
[----:B------:R-:W-:Y:S02]  /*7d50*/  IMAD.MOV.U32 R153, RZ, RZ, R117 ;  /* 0x000000ffff997224 */ /* 0x000fe400078e0075 */
[----:B------:R-:W-:-:S02]  /*7d60*/  IMAD.MOV.U32 R192, RZ, RZ, R23 ;  /* 0x000000ffffc07224 */ /* 0x000fc400078e0017 */
        /* <DEDUP_REMOVED lines=13> */
[----:B------:R-:W-:-:S04]  /*7e40*/  IMAD.WIDE R100, R90, 0x2, R4 ;  /* 0x000000025a647825 */ /* 0x000fc800078e0204 */
[----:B------:R-:W-:-:S04]  /*7e50*/  IMAD.WIDE R28, R90, 0x2, R142 ;  /* 0x000000025a1c7825 */ /* 0x000fc800078e028e */
[----:B------:R-:W-:-:S04]  /*7e60*/  IMAD.WIDE R26, R90, 0x2, R146 ;  /* 0x000000025a1a7825 */ /* 0x000fc800078e0292 */
[----:B------:R-:W-:Y:S01]  /*7e70*/  IMAD.MOV.U32 R45, RZ, RZ, R42 ;  /* 0x000000ffff2d7224 */ /* 0x000fe200078e002a */
[----:B------:R-:W-:Y:S01]  /*7e80*/  MOV R42, R14 ;  /* 0x0000000e002a7202 */ /* 0x000fe20000000f00 */
[----:B------:R-:W-:Y:S02]  /*7e90*/  IMAD.MOV.U32 R38, RZ, RZ, R36 ;  /* 0x000000ffff267224 */ /* 0x000fe400078e0024 */
[----:B------:R-:W-:Y:S02]  /*7ea0*/  IMAD.MOV.U32 R108, RZ, RZ, R33 ;  /* 0x000000ffff6c7224 */ /* 0x000fe400078e0021 */
[----:B------:R-:W-:-:S04]  /*7eb0*/  IMAD.WIDE R114, R90, 0x2, R144 ;  /* 0x000000025a727825 */ /* 0x000fc800078e0290 */
[----:B------:R-:W-:Y:S02]  /*7ec0*/  IMAD.MOV.U32 R36, RZ, RZ, R34 ;  /* 0x000000ffff247224 */ /* 0x000fe400078e0022 */
[----:B------:R-:W-:Y:S02]  /*7ed0*/  IMAD.MOV.U32 R33, RZ, RZ, R110 ;  /* 0x000000ffff217224 */ /* 0x000fe400078e006e */
[----:B------:R-:W-:-:S04]  /*7ee0*/  IMAD.WIDE R102, R90, 0x2, R70 ;  /* 0x000000025a667825 */ /* 0x000fc800078e0246 */
[----:B------:R-:W-:-:S04]  /*7ef0*/  IMAD.WIDE R24, R90, 0x2, R150 ;  /* 0x000000025a187825 */ /* 0x000fc800078e0296 */
[----:B------:R-:W-:-:S04]  /*7f00*/  IMAD.WIDE R132, R90, 0x2, R218 ;  /* 0x000000025a847825 */ /* 0x000fc800078e02da */
[----:B------:R-:W-:Y:S02]  /*7f10*/  IMAD.MOV.U32 R14, RZ, RZ, R15 ;  /* 0x000000ffff0e7224 */ /* 0x000fe400078e000f */
[----:B------:R-:W-:Y:S02]  /*7f20*/  IMAD.MOV.U32 R34, RZ, RZ, R32 ;  /* 0x000000ffff227224 */ /* 0x000fe400078e0020 */
[----:B------:R-:W-:Y:S02]  /*7f30*/  IMAD.MOV.U32 R110, RZ, RZ, R31 ;  /* 0x000000ffff6e7224 */ /* 0x000fe400078e001f */
[----:B------:R-:W-:-:S04]  /*7f40*/  IMAD.WIDE R160, R90, 0x2, R50 ;  /* 0x000000025aa07825 */ /* 0x000fc800078e0232 */
        /* <DEDUP_REMOVED lines=11> */
[----:B------:R-:W-:Y:S02]  /*8000*/  IMAD.MOV.U32 R15, RZ, RZ, R107 ;  /* 0x000000ffff0f7224 */ /* 0x000fe400078e006b */
[----:B------:R-:W-:Y:S02]  /*8010*/  IMAD.MOV.U32 R32, RZ, RZ, R30 ;  /* 0x000000ffff207224 */ /* 0x000fe400078e001e */
[----:B------:R-:W-:Y:S02]  /*8020*/  IMAD.MOV.U32 R31, RZ, RZ, R112 ;  /* 0x000000ffff1f7224 */ /* 0x000fe400078e0070 */
[----:B------:R-:W-:Y:S01]  /*8030*/  IMAD.WIDE R162, R90, 0x2, R18 ;  /* 0x000000025aa27825 */ /* 0x000fe200078e0212 */
[----:B------:R-:W-:-:S03]  /*8040*/  MOV R218, R132 ;  /* 0x0000008400da7202 */ /* 0x000fc60000000f00 */
        /* <DEDUP_REMOVED lines=29> */
[----:B------:R-:W-:Y:S01]  /*8220*/  IMAD.MOV.U32 R107, RZ, RZ, R109 ;  /* 0x000000ffff6b7224 */ /* 0x000fe200078e006d */
[----:B------:R-:W-:Y:S01]  /*8230*/  MOV R109, R111 ;  /* 0x0000006f006d7202 */ /* 0x000fe20000000f00 */
[----:B------:R-:W-:Y:S01]  /*8240*/  IMAD.MOV.U32 R30, RZ, RZ, R28 ;  /* 0x000000ffff1e7224 */ /* 0x000fe200078e001c */
[----:B------:R-:W-:Y:S01]  /*8250*/  MOV R28, R26 ;  /* 0x0000001a001c7202 */ /* 0x000fe20000000f00 */
[----:B------:R-:W-:Y:S02]  /*8260*/  IMAD.MOV.U32 R112, RZ, RZ, R29 ;  /* 0x000000ffff707224 */ /* 0x000fe400078e001d */
[----:B------:R-:W-:-:S04]  /*8270*/  IMAD.WIDE R90, R90, 0x2, R164 ;  /* 0x000000025a5a7825 */ /* 0x000fc800078e02a4 */
[----:B------:R-:W-:Y:S02]  /*8280*/  IMAD.MOV.U32 R101, RZ, RZ, R39 ;  /* 0x000000ffff657224 */ /* 0x000fe400078e0027 */
[----:B------:R-:W-:Y:S02]  /*8290*/  IMAD.MOV.U32 R29, RZ, RZ, R114 ;  /* 0x000000ffff1d7224 */ /* 0x000fe400078e0072 */
[----:B------:R-:W-:Y:S02]  /*82a0*/  IMAD.MOV.U32 R39, RZ, RZ, R102 ;  /* 0x000000ffff277224 */ /* 0x000fe400078e0066 */
[----:B------:R-:W-:Y:S02]  /*82b0*/  IMAD.MOV.U32 R111, RZ, RZ, R113 ;  /* 0x000000ffff6f7224 */ /* 0x000fe400078e0071 */
[----:B------:R-:W-:Y:S02]  /*82c0*/  IMAD.MOV.U32 R114, RZ, RZ, R27 ;  /* 0x000000ffff727224 */ /* 0x000fe400078e001b */
[----:B------:R-:W-:-:S02]  /*82d0*/  IMAD.MOV.U32 R26, RZ, RZ, R24 ;  /* 0x000000ffff1a7224 */ /* 0x000fc400078e0018 */
[----:B------:R-:W-:Y:S01]  /*82e0*/  IMAD.MOV.U32 R102, RZ, RZ, R103 ;  /* 0x000000ffff667224 */ /* 0x000fe200078e0067 */
[----:B------:R-:W-:Y:S01]  /*82f0*/  MOV R103, R37 ;  /* 0x0000002500677202 */ /* 0x000fe20000000f00 */
[----:B------:R-:W-:Y:S02]  /*8300*/  IMAD.MOV.U32 R113, RZ, RZ, R115 ;  /* 0x000000ffff717224 */ /* 0x000fe400078e0073 */
[----:B------:R-:W-:Y:S02]  /*8310*/  IMAD.MOV.U32 R27, RZ, RZ, R116 ;  /* 0x000000ffff1b7224 */ /* 0x000fe400078e0074 */
[----:B------:R-:W-:Y:S01]  /*8320*/  IMAD.MOV.U32 R24, RZ, RZ, R118 ;  /* 0x000000ffff187224 */ /* 0x000fe200078e0076 */
[----:B------:R-:W-:Y:S01]  /*8330*/  MOV R118, R119 ;  /* 0x0000007700767202 */ /* 0x000fe20000000f00 */
[----:B------:R-:W-:Y:S02]  /*8340*/  IMAD.MOV.U32 R194, RZ, RZ, R120 ;  /* 0x000000ffffc27224 */ /* 0x000fe400078e0078 */
[----:B------:R-:W-:-:S02]  /*8350*/  IMAD.MOV.U32 R198, RZ, RZ, R122 ;  /* 0x000000ffffc67224 */ /* 0x000fc400078e007a */
[----:B------:R-:W-:Y:S02]  /*8360*/  IMAD.MOV.U32 R202, RZ, RZ, R124 ;  /* 0x000000ffffca7224 */ /* 0x000fe400078e007c */
[----:B------:R-:W-:Y:S02]  /*8370*/  IMAD.MOV.U32 R206, RZ, RZ, R126 ;  /* 0x000000ffffce7224 */ /* 0x000fe400078e007e */
[----:B------:R-:W-:Y:S02]  /*8380*/  IMAD.MOV.U32 R210, RZ, RZ, R128 ;  /* 0x000000ffffd27224 */ /* 0x000fe400078e0080 */
[----:B------:R-:W-:Y:S02]  /*8390*/  IMAD.MOV.U32 R214, RZ, RZ, R130 ;  /* 0x000000ffffd67224 */ /* 0x000fe400078e0082 */
[----:B------:R-:W-:Y:S01]  /*83a0*/  IMAD.MOV.U32 R222, RZ, RZ, R134 ;  /* 0x000000ffffde7224 */ /* 0x000fe200078e0086 */
[----:B------:R-:W-:Y:S01]  /*83b0*/  MOV R21, R158 ;  /* 0x0000009e00157202 */ /* 0x000fe20000000f00 */
        /* <DEDUP_REMOVED lines=14> */
[----:B------:R-:W-:Y:S01]  /*84a0*/  IMAD.MOV.U32 R126, RZ, RZ, R127 ;  /* 0x000000ffff7e7224 */ /* 0x000fe200078e007f */
[----:B------:R-:W-:Y:S01]  /*84b0*/  MOV R127, R143 ;  /* 0x0000008f007f7202 */ /* 0x000fe20000000f00 */
[----:B------:R-:W-:-:S02]  /*84c0*/  IMAD.MOV.U32 R128, RZ, RZ, R129 ;  /* 0x000000ffff807224 */ /* 0x000fc400078e0081 */
[----:B------:R-:W-:Y:S02]  /*84d0*/  IMAD.MOV.U32 R130, RZ, RZ, R131 ;  /* 0x000000ffff827224 */ /* 0x000fe400078e0083 */
[----:B------:R-:W-:Y:S02]  /*84e0*/  IMAD.MOV.U32 R132, RZ, RZ, R133 ;  /* 0x000000ffff847224 */ /* 0x000fe400078e0085 */
[----:B------:R-:W-:Y:S01]  /*84f0*/  IMAD.MOV.U32 R220, RZ, RZ, R136 ;  /* 0x000000ffffdc7224 */ /* 0x000fe200078e0088 */
[----:B------:R-:W-:Y:S01]  /*8500*/  MOV R136, R97 ;  /* 0x0000006100887202 */ /* 0x000fe20000000f00 */
        /* <DEDUP_REMOVED lines=51> */
[----:B------:R-:W-:Y:S01]  /*8840*/  IMAD.MOV.U32 R164, RZ, RZ, R91 ;  /* 0x000000ffffa47224 */ /* 0x000fe200078e005b */
[----:B------:R-:W-:Y:S01]  /*8850*/  UIADD3 UR8, UPT, UPT, UR8, -0x80, URZ ;  /* 0xffffff8008087890 */ /* 0x000fe2000fffe0ff */
[----:B------:R-:W-:Y:S11]  /*8860*/  BRA.U UP0, `(.L_x_2) ;  /* 0xffffffc100687547 */ /* 0x000ff6000b83ffff */
[----:B------:R-:W-:Y:S02]  /*8870*/  F2FP.F16.F32.PACK_AB R83, R83, R87 ;  /* 0x000000575353723e */ /* 0x000fe400000000ff */
[----:B------:R-:W-:Y:S02]  /*8880*/  F2FP.F16.F32.PACK_AB R82, R82, R86 ;  /* 0x000000565252723e */ /* 0x000fe400000000ff */
[----:B------:R-:W-:Y:S02]  /*8890*/  F2FP.F16.F32.PACK_AB R81, R81, R85 ;  /* 0x000000555151723e */ /* 0x000fe400000000ff */
[----:B------:R-:W-:Y:S02]  /*88a0*/  F2FP.F16.F32.PACK_AB R80, R80, R84 ;  /* 0x000000545050723e */ /* 0x000fe400000000ff */
[----:B------:R-:W-:Y:S02]  /*88b0*/  F2FP.F16.F32.PACK_AB R63, R95, R63 ;  /* 0x0000003f5f3f723e */ /* 0x000fe400000000ff */
[----:B------:R-:W-:-:S02]  /*88c0*/  F2FP.F16.F32.PACK_AB R62, R94, R62 ;  /* 0x0000003e5e3e723e */ /* 0x000fc400000000ff */
[----:B------:R-:W-:Y:S02]  /*88d0*/  F2FP.F16.F32.PACK_AB R61, R93, R61 ;  /* 0x0000003d5d3d723e */ /* 0x000fe400000000ff */
[----:B------:R-:W-:-:S07]  /*88e0*/  F2FP.F16.F32.PACK_AB R60, R92, R60 ;  /* 0x0000003c5c3c723e */ /* 0x000fce00000000ff */
.L_x_1:
[----:B0-----:R-:W2:Y:S01]  /*88f0*/  LDL.LU R3, [R1+0x8] ;  /* 0x0000080001037983 */ /* 0x001ea20000300800 */
[----:B------:R-:W0:Y:S01]  /*8900*/  S2R R7, SR_TID.X ;  /* 0x0000000000077919 */ /* 0x000e220000002100 */
[----:B------:R-:W1:Y:S01]  /*8910*/  S2UR UR5, SR_CgaCtaId ;  /* 0x00000000000579c3 */ /* 0x000e620000008800 */
[----:B------:R-:W-:Y:S01]  /*8920*/  UMOV UR4, 0x400 ;  /* 0x0000040000047882 */ /* 0x000fe20000000000 */
[----:B------:R-:W3:Y:S01]  /*8930*/  LDCU.128 UR12, c[0x0][0x390] ;  /* 0x00007200ff0c77ac */ /* 0x000ee20008000c00 */
[----:B------:R-:W4:Y:S01]  /*8940*/  LDL.LU R8, [R1] ;  /* 0x0000000001087983 */ /* 0x000f220000300800 */
[----:B------:R-:W5:Y:S03]  /*8950*/  LDCU UR6, c[0x0][0x3b8] ;  /* 0x00007700ff0677ac */ /* 0x000f660008000800 */
[----:B------:R-:W5:Y:S01]  /*8960*/  LDL.LU R9, [R1+0x4] ;  /* 0x0000040001097983 */ /* 0x000f620000300800 */
[----:B------:R-:W-:-:S02]  /*8970*/  LOP3.LUT R13, R2, 0x3c, R0, 0xfe, !PT ;  /* 0x0000003c020d7812 */ /* 0x000fc400078efe00 */
[C-C-:B------:R-:W-:Y:S02]  /*8980*/  LOP3.LUT R14, R2.reuse, 0x38, R0.reuse, 0xfe, !PT ;  /* 0x00000038020e7812 */ /* 0x140fe400078efe00 */
[C-C-:B------:R-:W-:Y:S02]  /*8990*/  LOP3.LUT R12, R2.reuse, 0x34, R0.reuse, 0xfe, !PT ;  /* 0x00000034020c7812 */ /* 0x140fe400078efe00 */
[C-C-:B------:R-:W-:Y:S02]  /*89a0*/  LOP3.LUT R15, R2.reuse, 0x30, R0.reuse, 0xfe, !PT ;  /* 0x00000030020f7812 */ /* 0x140fe400078efe00 */
[C-C-:B------:R-:W-:Y:S02]  /*89b0*/  LOP3.LUT R16, R2.reuse, 0x2c, R0.reuse, 0xfe, !PT ;  /* 0x0000002c02107812 */ /* 0x140fe400078efe00 */
[----:B------:R-:W-:Y:S02]  /*89c0*/  LOP3.LUT R17, R2, 0x28, R0, 0xfe, !PT ;  /* 0x0000002802117812 */ /* 0x000fe400078efe00 */
[----:B---3--:R-:W-:-:S02]  /*89d0*/  ISETP.GE.AND P0, PT, R243, UR14, PT ;  /* 0x0000000ef3007c0c */ /* 0x008fc4000bf06270 */
[C-C-:B------:R-:W-:Y:S01]  /*89e0*/  LOP3.LUT R18, R2.reuse, 0x24, R0.reuse, 0xfe, !PT ;  /* 0x0000002402127812 */ /* 0x140fe200078efe00 */
[----:B-1----:R-:W-:Y:S01]  /*89f0*/  ULEA UR4, UR5, UR4, 0x18 ;  /* 0x0000000405047291 */ /* 0x002fe2000f8ec0ff */
[C-C-:B------:R-:W-:Y:S01]  /*8a00*/  LOP3.LUT R19, R2.reuse, 0x20, R0.reuse, 0xfe, !PT ;  /* 0x0000002002137812 */ /* 0x140fe200078efe00 */
[----:B------:R-:W1:Y:S01]  /*8a10*/  LDCU UR5, c[0x0][0x3b4] ;  /* 0x00007680ff0577ac */ /* 0x000e620008000800 */
[C-C-:B------:R-:W-:Y:S02]  /*8a20*/  LOP3.LUT R11, R2.reuse, 0x1c, R0.reuse, 0xfe, !PT ;  /* 0x0000001c020b7812 */ /* 0x140fe400078efe00 */
[----:B------:R-:W-:Y:S01]  /*8a30*/  LOP3.LUT R10, R2, 0x18, R0, 0xfe, !PT ;  /* 0x00000018020a7812 */ /* 0x000fe200078efe00 */
[C---:B0-----:R-:W-:Y:S01]  /*8a40*/  IMAD.SHL.U32 R4, R7.reuse, 0x40, RZ ;  /* 0x0000004007047824 */ /* 0x041fe200078e00ff */
[----:B------:R-:W-:Y:S02]  /*8a50*/  LOP3.LUT R6, R7, 0x60, RZ, 0xc0, !PT ;  /* 0x0000006007067812 */ /* 0x000fe400078ec0ff */
[----:B------:R-:W-:-:S02]  /*8a60*/  SHF.R.S32.HI R5, RZ, 0x3, R7 ;  /* 0x00000003ff057819 */ /* 0x000fc40000011407 */
[----:B------:R-:W-:Y:S02]  /*8a70*/  LOP3.LUT R4, R4, 0x40, RZ, 0xc0, !PT ;  /* 0x0000004004047812 */ /* 0x000fe400078ec0ff */
[----:B------:R-:W-:-:S04]  /*8a80*/  SGXT R5, R5, 0x1 ;  /* 0x000000010505781a */ /* 0x000fc80000000200 */
[----:B------:R-:W-:Y:S01]  /*8a90*/  LOP3.LUT R5, R5, 0x440, RZ, 0xc0, !PT ;  /* 0x0000044005057812 */ /* 0x000fe200078ec0ff */
[----:B-1----:R-:W-:Y:S01]  /*8aa0*/  IMAD R243, R243, UR5, RZ ;  /* 0x00000005f3f37c24 */ /* 0x002fe2000f8e02ff */
[----:B------:R-:W-:Y:S04]  /*8ab0*/  BAR.SYNC.DEFER_BLOCKING 0x0 ;  /* 0x0000000000007b1d */ /* 0x000fe80000010000 */
[----:B------:R-:W-:-:S04]  /*8ac0*/  LEA R23, P2, R243, UR12, 0x1 ;  /* 0x0000000cf3177c11 */ /* 0x000fc8000f8408ff */
[----:B------:R-:W-:Y:S02]  /*8ad0*/  LEA.HI.X.SX32 R243, R243, UR13, 0x1, P2 ;  /* 0x0000000df3f37c11 */ /* 0x000fe400090f0eff */
[----:B--2---:R-:W-:-:S05]  /*8ae0*/  LOP3.LUT R3, R3, 0x3c, RZ, 0xc0, !PT ;  /* 0x0000003c03037812 */ /* 0x004fca00078ec0ff */
[----:B------:R-:W-:Y:S02]  /*8af0*/  IMAD R3, R6, 0x8, R3 ;  /* 0x0000000806037824 */ /* 0x000fe400078e0203 */
[----:B------:R-:W-:Y:S01]  /*8b00*/  IMAD.SHL.U32 R6, R7, 0x4, RZ ;  /* 0x0000000407067824 */ /* 0x000fe200078e00ff */
[----:B----4-:R-:W-:Y:S01]  /*8b10*/  LOP3.LUT R8, R5, 0x38, R8, 0xf8, !PT ;  /* 0x0000003805087812 */ /* 0x010fe200078ef808 */
[----:B------:R-:W-:Y:S01]  /*8b20*/  IMAD.IADD R3, R4, 0x1, R3 ;  /* 0x0000000104037824 */ /* 0x000fe200078e0203 */
[----:B------:R-:W-:-:S04]  /*8b30*/  SHF.R.S32.HI R4, RZ, 0x4, R7 ;  /* 0x00000004ff047819 */ /* 0x000fc80000011407 */
[----:B------:R-:W-:Y:S01]  /*8b40*/  SGXT R4, R4, 0x1 ;  /* 0x000000010404781a */ /* 0x000fe20000000200 */
[----:B------:R-:W-:Y:S01]  /*8b50*/  STS [R3+UR4], R60 ;  /* 0x0000003c03007988 */ /* 0x000fe20008000804 */
[C---:B------:R-:W-:Y:S02]  /*8b60*/  LOP3.LUT R5, R3.reuse, 0x4, RZ, 0x3c, !PT ;  /* 0x0000000403057812 */ /* 0x040fe400078e3cff */
[----:B------:R-:W-:Y:S01]  /*8b70*/  LOP3.LUT R7, R4, 0x804, RZ, 0xc0, !PT ;  /* 0x0000080404077812 */ /* 0x000fe200078ec0ff */
[----:B------:R0:W-:Y:S01]  /*8b80*/  STS [R3+UR4+0x80], R61 ;  /* 0x0000803d03007988 */ /* 0x0001e20008000804 */
[----:B------:R-:W-:Y:S02]  /*8b90*/  LOP3.LUT R4, R3, 0x40, RZ, 0x3c, !PT ;  /* 0x0000004003047812 */ /* 0x000fe400078e3cff */
[----:B------:R-:W-:Y:S02]  /*8ba0*/  LOP3.LUT R7, R7, 0x80, R6, 0xf8, !PT ;  /* 0x0000008007077812 */ /* 0x000fe400078ef806 */
[----:B------:R-:W-:Y:S01]  /*8bb0*/  LOP3.LUT R6, R3, 0x44, RZ, 0x3c, !PT ;  /* 0x0000004403067812 */ /* 0x000fe200078e3cff */
[----:B------:R-:W-:Y:S01]  /*8bc0*/  STS [R4+UR4+0x400], R62 ;  /* 0x0004003e04007988 */ /* 0x000fe20008000804 */
[----:B-----5:R-:W-:-:S02]  /*8bd0*/  LOP3.LUT R21, R7, R8, R9, 0xf6, !PT ;  /* 0x0000000807157212 */ /* 0x020fc400078ef609 */
[C-C-:B------:R-:W-:Y:S01]  /*8be0*/  LOP3.LUT R8, R2.reuse, 0x14, R0.reuse, 0xfe, !PT ;  /* 0x0000001402087812 */ /* 0x140fe200078efe00 */
[----:B------:R1:W-:Y:S01]  /*8bf0*/  STS [R4+UR4+0x480], R63 ;  /* 0x0004803f04007988 */ /* 0x0003e20008000804 */
[----:B------:R-:W-:Y:S02]  /*8c00*/  LOP3.LUT R22, R21, 0x4, RZ, 0x3c, !PT ;  /* 0x0000000415167812 */ /* 0x000fe400078e3cff */
[C-C-:B0-----:R-:W-:Y:S01]  /*8c10*/  LOP3.LUT R3, R2.reuse, 0x4, R0.reuse, 0xfe, !PT ;  /* 0x0000000402037812 */ /* 0x141fe200078efe00 */
[----:B------:R-:W-:Y:S01]  /*8c20*/  STS [R5+UR4+0x800], R80 ;  /* 0x0008005005007988 */ /* 0x000fe20008000804 */
[C---:B------:R-:W-:Y:S02]  /*8c30*/  LOP3.LUT R9, R2.reuse, 0xc, R0, 0xfe, !PT ;  /* 0x0000000c02097812 */ /* 0x040fe400078efe00 */
[C---:B------:R-:W-:Y:S01]  /*8c40*/  ISETP.LT.AND P4, PT, R3.reuse, UR15, !P0 ;  /* 0x0000000f03007c0c */ /* 0x040fe2000c781270 */
[----:B------:R0:W-:Y:S01]  /*8c50*/  STS [R5+UR4+0x880], R81 ;  /* 0x0008805105007988 */ /* 0x0001e20008000804 */
[----:B------:R-:W-:Y:S01]  /*8c60*/  IMAD R7, R3, UR6, RZ ;  /* 0x0000000603077c24 */ /* 0x000fe2000f8e02ff */
[----:B-1----:R-:W-:-:S02]  /*8c70*/  LOP3.LUT R4, R2, R0, RZ, 0xfc, !PT ;  /* 0x0000000002047212 */ /* 0x002fc400078efcff */
[----:B------:R-:W-:Y:S01]  /*8c80*/  STS [R6+UR4+0xc00], R82 ;  /* 0x000c005206007988 */ /* 0x000fe20008000804 */
[--C-:B------:R-:W-:Y:S02]  /*8c90*/  LOP3.LUT R3, R2, 0x10, R0.reuse, 0xfe, !PT ;  /* 0x0000001002037812 */ /* 0x100fe400078efe00 */
[----:B------:R-:W-:Y:S01]  /*8ca0*/  ISETP.LT.AND P1, PT, R4, UR15, !P0 ;  /* 0x0000000f04007c0c */ /* 0x000fe2000c721270 */
[----:B------:R1:W-:Y:S01]  /*8cb0*/  STS [R6+UR4+0xc80], R83 ;  /* 0x000c805306007988 */ /* 0x0003e20008000804 */
[----:B------:R-:W-:Y:S01]  /*8cc0*/  LOP3.LUT R0, R2, 0x8, R0, 0xfe, !PT ;  /* 0x0000000802007812 */ /* 0x000fe200078efe00 */
[----:B0-----:R-:W-:Y:S01]  /*8cd0*/  IMAD R5, R4, UR6, RZ ;  /* 0x0000000604057c24 */ /* 0x001fe2000f8e02ff */
[----:B------:R-:W-:Y:S01]  /*8ce0*/  BAR.SYNC.DEFER_BLOCKING 0x0 ;  /* 0x0000000000007b1d */ /* 0x000fe20000010000 */
[----:B------:R-:W-:-:S03]  /*8cf0*/  IMAD R20, R3, UR6, RZ ;  /* 0x0000000603147c24 */ /* 0x000fc6000f8e02ff */
[-C--:B------:R-:W-:Y:S02]  /*8d00*/  LEA R4, P2, R5, R23.reuse, 0x1 ;  /* 0x0000001705047211 */ /* 0x080fe400078408ff */
[----:B-1----:R-:W-:Y:S02]  /*8d10*/  LEA R6, P3, R7, R23, 0x1 ;  /* 0x0000001707067211 */ /* 0x002fe400078608ff */
[-C--:B------:R-:W-:Y:S02]  /*8d20*/  LEA.HI.X.SX32 R5, R5, R243.reuse, 0x1, P2 ;  /* 0x000000f305057211 */ /* 0x080fe400010f0eff */
[----:B------:R-:W-:Y:S02]  /*8d30*/  LEA.HI.X.SX32 R7, R7, R243, 0x1, P3 ;  /* 0x000000f307077211 */ /* 0x000fe400018f0eff */
[C---:B------:R-:W-:Y:S01]  /*8d40*/  ISETP.LT.AND P3, PT, R0.reuse, UR15, !P0 ;  /* 0x0000000f00007c0c */ /* 0x040fe2000c761270 */
[----:B------:R-:W-:-:S05]  /*8d50*/  IMAD R0, R0, UR6, RZ ;  /* 0x0000000600007c24 */ /* 0x000fca000f8e02ff */
[----:B------:R-:W-:Y:S01]  /*8d60*/  LEA R2, P2, R0, R23, 0x1 ;  /* 0x0000001700027211 */ /* 0x000fe200078408ff */
[----:B------:R-:W0:Y:S04]  /*8d70*/  LDS R25, [R21+UR4] ;  /* 0x0000000415197984 */ /* 0x000e280008000800 */
[----:B------:R-:W1:Y:S04]  /*8d80*/  LDS R31, [R22+UR4] ;  /* 0x00000004161f7984 */ /* 0x000e680008000800 */
[----:B------:R-:W2:Y:S04]  /*8d90*/  LDS R27, [R21+UR4+0x100] ;  /* 0x00010004151b7984 */ /* 0x000ea80008000800 */
[----:B------:R-:W3:Y:S04]  /*8da0*/  LDS R33, [R22+UR4+0x100] ;  /* 0x0001000416217984 */ /* 0x000ee80008000800 */
[----:B------:R-:W4:Y:S04]  /*8db0*/  LDS R29, [R21+UR4+0x200] ;  /* 0x00020004151d7984 */ /* 0x000f280008000800 */
[----:B------:R-:W5:Y:S04]  /*8dc0*/  LDS R35, [R22+UR4+0x200] ;  /* 0x0002000416237984 */ /* 0x000f680008000800 */
[----:B------:R-:W4:Y:S04]  /*8dd0*/  LDS R21, [R21+UR4+0x300] ;  /* 0x0003000415157984 */ /* 0x000f280008000800 */
[----:B------:R-:W5:Y:S04]  /*8de0*/  LDS R37, [R22+UR4+0x300] ;  /* 0x0003000416257984 */ /* 0x000f680008000800 */
[----:B0-----:R0:W-:Y:S01]  /*8df0*/  @P1 STG.E.U16 desc[UR10][R4.64], R25 ;  /* 0x0000001904001986 */ /* 0x0011e2000c10150a */
[----:B------:R-:W-:-:S02]  /*8e00*/  ISETP.LT.AND P1, PT, R3, UR15, !P0 ;  /* 0x0000000f03007c0c */ /* 0x000fc4000c721270 */
[----:B------:R-:W-:Y:S01]  /*8e10*/  LEA.HI.X.SX32 R3, R0, R243, 0x1, P2 ;  /* 0x000000f300037211 */ /* 0x000fe200010f0eff */
[----:B-1----:R1:W-:Y:S01]  /*8e20*/  @P4 STG.E.U16 desc[UR10][R6.64], R31 ;  /* 0x0000001f06004986 */ /* 0x0023e2000c10150a */
[C---:B------:R-:W-:Y:S01]  /*8e30*/  ISETP.LT.AND P4, PT, R9.reuse, UR15, !P0 ;  /* 0x0000000f09007c0c */ /* 0x040fe2000c781270 */
[----:B------:R-:W-:Y:S01]  /*8e40*/  IMAD R9, R9, UR6, RZ ;  /* 0x0000000609097c24 */ /* 0x000fe2000f8e02ff */
[C---:B------:R-:W-:Y:S01]  /*8e50*/  ISETP.LT.AND P2, PT, R8.reuse, UR15, !P0 ;  /* 0x0000000f08007c0c */ /* 0x040fe2000c741270 */
[----:B------:R-:W-:Y:S01]  /*8e60*/  IMAD R0, R8, UR6, RZ ;  /* 0x0000000608007c24 */ /* 0x000fe2000f8e02ff */
[----:B--2---:R2:W-:Y:S02]  /*8e70*/  @P3 STG.E.U16 desc[UR10][R2.64], R27 ;  /* 0x0000001b02003986 */ /* 0x0045e4000c10150a */
[-C--:B0-----:R-:W-:Y:S02]  /*8e80*/  LEA R4, P5, R9, R23.reuse, 0x1 ;  /* 0x0000001709047211 */ /* 0x081fe400078a08ff */
[----:B------:R-:W-:-:S02]  /*8e90*/  LEA R8, P3, R0, R23, 0x1 ;  /* 0x0000001700087211 */ /* 0x000fc400078608ff */
[----:B-1----:R-:W-:Y:S02]  /*8ea0*/  LEA R6, P6, R20, R23, 0x1 ;  /* 0x0000001714067211 */ /* 0x002fe400078c08ff */
[-C--:B------:R-:W-:Y:S02]  /*8eb0*/  LEA.HI.X.SX32 R5, R9, R243.reuse, 0x1, P5 ;  /* 0x000000f309057211 */ /* 0x080fe400028f0eff */
[-C--:B------:R-:W-:Y:S01]  /*8ec0*/  LEA.HI.X.SX32 R9, R0, R243.reuse, 0x1, P3 ;  /* 0x000000f300097211 */ /* 0x080fe200018f0eff */
[----:B------:R-:W-:Y:S01]  /*8ed0*/  IMAD R0, R10, UR6, RZ ;  /* 0x000000060a007c24 */ /* 0x000fe2000f8e02ff */
[----:B------:R-:W-:Y:S01]  /*8ee0*/  LEA.HI.X.SX32 R7, R20, R243, 0x1, P6 ;  /* 0x000000f314077211 */ /* 0x000fe200030f0eff */
[----:B---3--:R0:W-:Y:S01]  /*8ef0*/  @P4 STG.E.U16 desc[UR10][R4.64], R33 ;  /* 0x0000002104004986 */ /* 0x0081e2000c10150a */
[----:B------:R-:W-:Y:S01]  /*8f00*/  ISETP.LT.AND P3, PT, R10, UR15, !P0 ;  /* 0x0000000f0a007c0c */ /* 0x000fe2000c761270 */
[----:B--2---:R-:W-:Y:S01]  /*8f10*/  IMAD R3, R11, UR6, RZ ;  /* 0x000000060b037c24 */ /* 0x004fe2000f8e02ff */
[-C--:B------:R-:W-:Y:S01]  /*8f20*/  LEA R10, P4, R0, R23.reuse, 0x1 ;  /* 0x00000017000a7211 */ /* 0x080fe200078808ff */
[----:B----4-:R1:W-:Y:S01]  /*8f30*/  @P1 STG.E.U16 desc[UR10][R6.64], R29 ;  /* 0x0000001d06001986 */ /* 0x0103e2000c10150a */
[C---:B------:R-:W-:Y:S01]  /*8f40*/  ISETP.LT.AND P1, PT, R19.reuse, UR15, !P0 ;  /* 0x0000000f13007c0c */ /* 0x040fe2000c721270 */
[----:B------:R-:W-:Y:S01]  /*8f50*/  IMAD R19, R19, UR6, RZ ;  /* 0x0000000613137c24 */ /* 0x000fe2000f8e02ff */
[----:B------:R-:W-:Y:S01]  /*8f60*/  LEA R2, P5, R3, R23, 0x1 ;  /* 0x0000001703027211 */ /* 0x000fe200078a08ff */
[----:B-----5:R-:W-:Y:S01]  /*8f70*/  @P2 STG.E.U16 desc[UR10][R8.64], R35 ;  /* 0x0000002308002986 */ /* 0x020fe2000c10150a */
[----:B------:R-:W-:-:S02]  /*8f80*/  ISETP.LT.AND P2, PT, R11, UR15, !P0 ;  /* 0x0000000f0b007c0c */ /* 0x000fc4000c741270 */
[-C--:B------:R-:W-:Y:S01]  /*8f90*/  LEA.HI.X.SX32 R11, R0, R243.reuse, 0x1, P4 ;  /* 0x000000f3000b7211 */ /* 0x080fe200020f0eff */
[----:B------:R-:W-:Y:S01]  /*8fa0*/  IMAD R0, R12, UR6, RZ ;  /* 0x000000060c007c24 */ /* 0x000fe2000f8e02ff */
[C---:B------:R-:W-:Y:S01]  /*8fb0*/  ISETP.LT.AND P4, PT, R18.reuse, UR15, !P0 ;  /* 0x0000000f12007c0c */ /* 0x040fe2000c781270 */
[----:B------:R-:W-:Y:S01]  /*8fc0*/  IMAD R18, R18, UR6, RZ ;  /* 0x0000000612127c24 */ /* 0x000fe2000f8e02ff */
[----:B------:R-:W-:Y:S01]  /*8fd0*/  LEA.HI.X.SX32 R3, R3, R243, 0x1, P5 ;  /* 0x000000f303037211 */ /* 0x000fe200028f0eff */
[----:B------:R2:W-:Y:S01]  /*8fe0*/  @P3 STG.E.U16 desc[UR10][R10.64], R21 ;  /* 0x000000150a003986 */ /* 0x0005e2000c10150a */
[-C--:B0-----:R-:W-:Y:S02]  /*8ff0*/  LEA R4, P3, R19, R23.reuse, 0x1 ;  /* 0x0000001713047211 */ /* 0x081fe400078608ff */
[----:B-1----:R-:W-:Y:S02]  /*9000*/  LEA R6, P6, R18, R23, 0x1 ;  /* 0x0000001712067211 */ /* 0x002fe400078c08ff */
[----:B------:R-:W-:Y:S01]  /*9010*/  PRMT R25, R25, 0x7632, R25 ;  /* 0x0000763219197816 */ /* 0x000fe20000000019 */
[----:B------:R-:W-:Y:S01]  /*9020*/  @P2 STG.E.U16 desc[UR10][R2.64], R37 ;  /* 0x0000002502002986 */ /* 0x000fe2000c10150a */
[----:B------:R-:W-:-:S02]  /*9030*/  LEA.HI.X.SX32 R5, R19, R243, 0x1, P3 ;  /* 0x000000f313057211 */ /* 0x000fc400018f0eff */
[----:B------:R-:W-:Y:S02]  /*9040*/  PRMT R31, R31, 0x7632, R31 ;  /* 0x000076321f1f7816 */ /* 0x000fe4000000001f */
[----:B------:R-:W-:Y:S01]  /*9050*/  LEA.HI.X.SX32 R7, R18, R243, 0x1, P6 ;  /* 0x000000f312077211 */ /* 0x000fe200030f0eff */
[----:B------:R0:W-:Y:S01]  /*9060*/  @P1 STG.E.U16 desc[UR10][R4.64], R25 ;  /* 0x0000001904001986 */ /* 0x0001e2000c10150a */
[C---:B------:R-:W-:Y:S01]  /*9070*/  ISETP.LT.AND P3, PT, R15.reuse, UR15, !P0 ;  /* 0x0000000f0f007c0c */ /* 0x040fe2000c761270 */
[----:B------:R-:W-:Y:S01]  /*9080*/  IMAD R15, R15, UR6, RZ ;  /* 0x000000060f0f7c24 */ /* 0x000fe2000f8e02ff */
[----:B------:R-:W-:Y:S01]  /*9090*/  ISETP.LT.AND P5, PT, R17, UR15, !P0 ;  /* 0x0000000f11007c0c */ /* 0x000fe2000c7a1270 */
[----:B------:R1:W-:Y:S01]  /*90a0*/  @P4 STG.E.U16 desc[UR10][R6.64], R31 ;  /* 0x0000001f06004986 */ /* 0x0003e2000c10150a */
[C---:B------:R-:W-:Y:S01]  /*90b0*/  ISETP.LT.AND P4, PT, R16.reuse, UR15, !P0 ;  /* 0x0000000f10007c0c */ /* 0x040fe2000c781270 */
[----:B------:R-:W-:Y:S01]  /*90c0*/  IMAD R16, R16, UR6, RZ ;  /* 0x0000000610107c24 */ /* 0x000fe2000f8e02ff */
[----:B------:R-:W-:Y:S01]  /*90d0*/  PRMT R27, R27, 0x7632, R27 ;  /* 0x000076321b1b7816 */ /* 0x000fe2000000001b */
[----:B--2---:R-:W-:Y:S01]  /*90e0*/  IMAD R11, R14, UR6, RZ ;  /* 0x000000060e0b7c24 */ /* 0x004fe2000f8e02ff */
[----:B------:R-:W-:Y:S01]  /*90f0*/  PRMT R33, R33, 0x7632, R33 ;  /* 0x0000763221217816 */ /* 0x000fe20000000021 */
[----:B------:R-:W-:Y:S01]  /*9100*/  IMAD R17, R17, UR6, RZ ;  /* 0x0000000611117c24 */ /* 0x000fe2000f8e02ff */
[----:B------:R-:W-:Y:S01]  /*9110*/  PRMT R35, R35, 0x7632, R35 ;  /* 0x0000763223237816 */ /* 0x000fe20000000023 */
[----:B------:R-:W-:Y:S01]  /*9120*/  IMAD R18, R13, UR6, RZ ;  /* 0x000000060d127c24 */ /* 0x000fe2000f8e02ff */
[----:B0-----:R-:W-:-:S02]  /*9130*/  LEA R4, P1, R16, R23, 0x1 ;  /* 0x0000001710047211 */ /* 0x001fc400078208ff */
[-C--:B------:R-:W-:Y:S02]  /*9140*/  LEA R2, P6, R17, R23.reuse, 0x1 ;  /* 0x0000001711027211 */ /* 0x080fe400078c08ff */
[----:B-1----:R-:W-:Y:S02]  /*9150*/  LEA R6, P2, R15, R23, 0x1 ;  /* 0x000000170f067211 */ /* 0x002fe400078408ff */
[----:B------:R-:W-:Y:S02]  /*9160*/  LEA.HI.X.SX32 R5, R16, R243, 0x1, P1 ;  /* 0x000000f310057211 */ /* 0x000fe400008f0eff */
[----:B------:R-:W-:Y:S02]  /*9170*/  LEA R10, P1, R11, R23, 0x1 ;  /* 0x000000170b0a7211 */ /* 0x000fe400078208ff */
[----:B------:R-:W-:Y:S02]  /*9180*/  LEA.HI.X.SX32 R7, R15, R243, 0x1, P2 ;  /* 0x000000f30f077211 */ /* 0x000fe400010f0eff */
[----:B------:R-:W-:-:S02]  /*9190*/  ISETP.LT.AND P2, PT, R12, UR15, !P0 ;  /* 0x0000000f0c007c0c */ /* 0x000fc4000c741270 */
[-C--:B------:R-:W-:Y:S02]  /*91a0*/  LEA.HI.X.SX32 R11, R11, R243.reuse, 0x1, P1 ;  /* 0x000000f30b0b7211 */ /* 0x080fe400008f0eff */
[----:B------:R-:W-:Y:S02]  /*91b0*/  LEA.HI.X.SX32 R3, R17, R243, 0x1, P6 ;  /* 0x000000f311037211 */ /* 0x000fe400030f0eff */
[----:B------:R-:W-:Y:S02]  /*91c0*/  ISETP.LT.AND P1, PT, R14, UR15, !P0 ;  /* 0x0000000f0e007c0c */ /* 0x000fe4000c721270 */
[----:B------:R-:W-:Y:S01]  /*91d0*/  ISETP.LT.AND P0, PT, R13, UR15, !P0 ;  /* 0x0000000f0d007c0c */ /* 0x000fe2000c701270 */
[----:B------:R0:W-:Y:S01]  /*91e0*/  @P5 STG.E.U16 desc[UR10][R2.64], R27 ;  /* 0x0000001b02005986 */ /* 0x0001e2000c10150a */
[----:B------:R-:W-:-:S03]  /*91f0*/  LEA R8, P6, R0, R23, 0x1 ;  /* 0x0000001700087211 */ /* 0x000fc600078c08ff */
[----:B------:R1:W-:Y:S01]  /*9200*/  @P4 STG.E.U16 desc[UR10][R4.64], R33 ;  /* 0x0000002104004986 */ /* 0x0003e2000c10150a */
[----:B------:R-:W-:Y:S02]  /*9210*/  LEA.HI.X.SX32 R9, R0, R243, 0x1, P6 ;  /* 0x000000f300097211 */ /* 0x000fe400030f0eff */
[----:B------:R-:W-:-:S04]  /*9220*/  LEA R12, P6, R18, R23, 0x1 ;  /* 0x00000017120c7211 */ /* 0x000fc800078c08ff */
[----:B------:R-:W-:Y:S02]  /*9230*/  LEA.HI.X.SX32 R13, R18, R243, 0x1, P6 ;  /* 0x000000f3120d7211 */ /* 0x000fe400030f0eff */
[----:B0-----:R-:W-:Y:S02]  /*9240*/  PRMT R3, R29, 0x7632, R3 ;  /* 0x000076321d037816 */ /* 0x001fe40000000003 */
[----:B-1----:R-:W-:-:S03]  /*9250*/  PRMT R5, R21, 0x7632, R5 ;  /* 0x0000763215057816 */ /* 0x002fc60000000005 */
[----:B------:R0:W-:Y:S04]  /*9260*/  @P3 STG.E.U16 desc[UR10][R6.64], R3 ;  /* 0x0000000306003986 */ /* 0x0001e8000c10150a */
[----:B------:R0:W-:Y:S04]  /*9270*/  @P2 STG.E.U16 desc[UR10][R8.64], R35 ;  /* 0x0000002308002986 */ /* 0x0001e8000c10150a */
[----:B------:R0:W-:Y:S01]  /*9280*/  @P1 STG.E.U16 desc[UR10][R10.64], R5 ;  /* 0x000000050a001986 */ /* 0x0001e2000c10150a */
[----:B------:R-:W-:Y:S05]  /*9290*/  @!P0 EXIT ;  /* 0x000000000000894d */ /* 0x000fea0003800000 */
[----:B0-----:R-:W-:-:S05]  /*92a0*/  PRMT R6, R37, 0x7632, R6 ;  /* 0x0000763225067816 */ /* 0x001fca0000000006 */
[----:B------:R-:W-:Y:S01]  /*92b0*/  STG.E.U16 desc[UR10][R12.64], R6 ;  /* 0x000000060c007986 */ /* 0x000fe2000c10150a */
[----:B------:R-:W-:Y:S05]  /*92c0*/  EXIT ;  /* 0x000000000000794d */ /* 0x000fea0003800000 */
.L_x_3:
[----:B------:R-:W-:-:S00]  /*92d0*/  BRA `(.L_x_3) ;  /* 0xfffffffc00fc7947 */ /* 0x000fc0000383ffff */
[----:B------:R-:W-:-:S00]  /*92e0*/  NOP ;  /* 0x0000000000007918 */ /* 0x000fc00000000000 */
        /* <DEDUP_REMOVED lines=9> */
.L_x_4:


//--------------------- .nv.shared.matmul_kernel  --------------------------
	.section	.nv.shared.matmul_kernel,"aw",@nobits
	.sectionflags	@""
	.align	16
	.zero		1024


//--------------------- .nv.shared.reserved.0     --------------------------
	.section	.nv.shared.reserved.0,"aw",@nobits
	.weak		__nv_reservedSMEM_offset_0_alias
	.size		__nv_reservedSMEM_offset_0_alias, 0, 64
	.other		__nv_reservedSMEM_offset_0_alias,@"STO_CUDA_RESERVED_SHARED STV_DEFAULT"
__nv_reservedSMEM_offset_0_alias:
	.zero		0
	.zero		64


//--------------------- .nv.constant0.matmul_kernel --------------------------
	.section	.nv.constant0.matmul_kernel,"a",@progbits
	.sectionflags	@""
	.align	4
.nv.constant0.matmul_kernel:
	.zero		976


//--------------------- SYMBOLS --------------------------

	.type		.nv.reservedSmem.offset0,@object
	.size		.nv.reservedSmem.offset0,0x4
	.type		.nv.reservedSmem.cap,@object
	.size		.nv.reservedSmem.cap,0x4
